	.target	sm_90a

	.elftype	@"ET_EXEC"


//--------------------- .note.nv.tkinfo           --------------------------
	.section	.note.nv.tkinfo,"",@"SHT_NOTE"
	.sectionflags	@"SHF_NOTE_NV_TKINFO"
	.tkinfo
        /*0018*/ 	.word	0x00000002
        /*0030*/ 	.string	""
        /*0030*/ 	.string	"ptxas"
        /*0030*/ 	.string	"Cuda compilation tools, release 13.0, V13.0.88"
        /*0030*/ 	.string	"Build cuda_13.0.r13.0/compiler.36424714_0"
        /*0030*/ 	.string	"-arch sm_90a -m 64 "



//--------------------- .note.nv.cuinfo           --------------------------
	.section	.note.nv.cuinfo,"",@"SHT_NOTE"
	.sectionflags	@"SHF_NOTE_NV_CUINFO"
        /*0018*/ 	.short	0x0002
        /*001a*/ 	.short	0x005a
        /*001c*/ 	.short	0x0082
	.zero		2


//--------------------- .nv.info                  --------------------------
	.section	.nv.info,"",@"SHT_CUDA_INFO"
	.align	4


	//----- nvinfo : EIATTR_REGCOUNT
	.align		4
        /*0000*/ 	.byte	0x04, 0x2f
        /*0002*/ 	.short	(.L_15 - .L_14)
	.align		4
.L_14:
        /*0004*/ 	.word	index@(_ZN7cutlass13device_kernelINS_4gemm6kernel13GemmUniversalIN4cute5tupleIJiiiiEEENS1_10collective13CollectiveMmaINS1_34MainloopSm90TmaGmmaWarpSpecializedILi7ENS5_IJNS4_1CILi1EEESB_SB_EEENS1_35KernelTmaWarpSpecializedCooperativeEEENS5_IJNSA_ILi128EEESF_NSA_ILi64EEEEEENS_10bfloat16_tENS5_IJSB_llEEESI_NS5_IJlSB_lEEENS4_8TiledMMAINS4_8MMA_AtomIJNS4_4SM904GMMA28MMA_64x128x16_F32BF16BF16_SSILNSO_5MajorE1ELSQ_0ELNSO_7ScaleInE1ELSR_1EEEEEENS4_6LayoutINS5_IJNSA_ILi2EEESB_SB_EEENS5_IJSB_NSA_ILi0EEESX_EEEEENS5_IJNS4_10UnderscoreES10_S10_EEEEENS4_13SM90_TMA_LOADENS4_14ComposedLayoutINS4_7SwizzleILi3ELi4ELi3EEENS4_18smem_ptr_flag_bitsILi16EEENSU_INS5_IJSG_NSA_ILi8EEEEEENS5_IJSB_SG_EEEEEEEvNS4_8identityES13_NS14_IS16_S18_NSU_INS5_IJS19_SG_EEENS5_IJSG_SB_EEEEEEEvS1E_EENS_8epilogue10collective6detail29Sm90TmaWarpSpecializedAdapterINS1L_15DefaultEpilogueISI_SK_SK_NS1K_6thread17LinearCombinationISI_Li1EffLNS1P_9ScaleType4KindE0ELNS_15FloatRoundStyleE2ESI_EENS1_15EpilogueDefaultEEEEEvvEEEEvNT_6ParamsE)
        /*0008*/ 	.word	0x000000a8


	//----- nvinfo : EIATTR_FRAME_SIZE
	.align		4
.L_15:
        /*000c*/ 	.byte	0x04, 0x11
        /*000e*/ 	.short	(.L_17 - .L_16)
	.align		4
.L_16:
        /*0010*/ 	.word	index@(_ZN7cutlass13device_kernelINS_4gemm6kernel13GemmUniversalIN4cute5tupleIJiiiiEEENS1_10collective13CollectiveMmaINS1_34MainloopSm90TmaGmmaWarpSpecializedILi7ENS5_IJNS4_1CILi1EEESB_SB_EEENS1_35KernelTmaWarpSpecializedCooperativeEEENS5_IJNSA_ILi128EEESF_NSA_ILi64EEEEEENS_10bfloat16_tENS5_IJSB_llEEESI_NS5_IJlSB_lEEENS4_8TiledMMAINS4_8MMA_AtomIJNS4_4SM904GMMA28MMA_64x128x16_F32BF16BF16_SSILNSO_5MajorE1ELSQ_0ELNSO_7ScaleInE1ELSR_1EEEEEENS4_6LayoutINS5_IJNSA_ILi2EEESB_SB_EEENS5_IJSB_NSA_ILi0EEESX_EEEEENS5_IJNS4_10UnderscoreES10_S10_EEEEENS4_13SM90_TMA_LOADENS4_14ComposedLayoutINS4_7SwizzleILi3ELi4ELi3EEENS4_18smem_ptr_flag_bitsILi16EEENSU_INS5_IJSG_NSA_ILi8EEEEEENS5_IJSB_SG_EEEEEEEvNS4_8identityES13_NS14_IS16_S18_NSU_INS5_IJS19_SG_EEENS5_IJSG_SB_EEEEEEEvS1E_EENS_8epilogue10collective6detail29Sm90TmaWarpSpecializedAdapterINS1L_15DefaultEpilogueISI_SK_SK_NS1K_6thread17LinearCombinationISI_Li1EffLNS1P_9ScaleType4KindE0ELNS_15FloatRoundStyleE2ESI_EENS1_15EpilogueDefaultEEEEEvvEEEEvNT_6ParamsE)
        /*0014*/ 	.word	0x00000000


	//----- nvinfo : EIATTR_MIN_STACK_SIZE
	.align		4
.L_17:
        /*0018*/ 	.byte	0x04, 0x12
        /*001a*/ 	.short	(.L_19 - .L_18)
	.align		4
.L_18:
        /*001c*/ 	.word	index@(_ZN7cutlass13device_kernelINS_4gemm6kernel13GemmUniversalIN4cute5tupleIJiiiiEEENS1_10collective13CollectiveMmaINS1_34MainloopSm90TmaGmmaWarpSpecializedILi7ENS5_IJNS4_1CILi1EEESB_SB_EEENS1_35KernelTmaWarpSpecializedCooperativeEEENS5_IJNSA_ILi128EEESF_NSA_ILi64EEEEEENS_10bfloat16_tENS5_IJSB_llEEESI_NS5_IJlSB_lEEENS4_8TiledMMAINS4_8MMA_AtomIJNS4_4SM904GMMA28MMA_64x128x16_F32BF16BF16_SSILNSO_5MajorE1ELSQ_0ELNSO_7ScaleInE1ELSR_1EEEEEENS4_6LayoutINS5_IJNSA_ILi2EEESB_SB_EEENS5_IJSB_NSA_ILi0EEESX_EEEEENS5_IJNS4_10UnderscoreES10_S10_EEEEENS4_13SM90_TMA_LOADENS4_14ComposedLayoutINS4_7SwizzleILi3ELi4ELi3EEENS4_18smem_ptr_flag_bitsILi16EEENSU_INS5_IJSG_NSA_ILi8EEEEEENS5_IJSB_SG_EEEEEEEvNS4_8identityES13_NS14_IS16_S18_NSU_INS5_IJS19_SG_EEENS5_IJSG_SB_EEEEEEEvS1E_EENS_8epilogue10collective6detail29Sm90TmaWarpSpecializedAdapterINS1L_15DefaultEpilogueISI_SK_SK_NS1K_6thread17LinearCombinationISI_Li1EffLNS1P_9ScaleType4KindE0ELNS_15FloatRoundStyleE2ESI_EENS1_15EpilogueDefaultEEEEEvvEEEEvNT_6ParamsE)
        /*0020*/ 	.word	0x00000000
.L_19:


//--------------------- .nv.compat                --------------------------
	.section	.nv.compat,"",@"SHT_CUDA_COMPAT_INFO"
	.align	4
        /*0000*/ 	.byte	0x02, 0x09, 0x01, 0x00, 0x02, 0x02, 0x04, 0x00, 0x02, 0x05, 0x05, 0x00, 0x03, 0x07, 0x01, 0x01
        /*0010*/ 	.byte	0x02, 0x03, 0x01, 0x00, 0x02, 0x06, 0x01, 0x00, 0x04, 0x0b, 0x08, 0x00, 0x00, 0x00, 0x00, 0x00
        /*0020*/ 	.byte	0x00, 0x00, 0x00, 0x00


//--------------------- .nv.info._ZN7cutlass13device_kernelINS_4gemm6kernel13GemmUniversalIN4cute5tupleIJiiiiEEENS1_10collective13CollectiveMmaINS1_34MainloopSm90TmaGmmaWarpSpecializedILi7ENS5_IJNS4_1CILi1EEESB_SB_EEENS1_35KernelTmaWarpSpecializedCooperativeEEENS5_IJNSA_ILi128EEESF_NSA_ILi64EEEEEENS_10bfloat16_tENS5_IJSB_llEEESI_NS5_IJlSB_lEEENS4_8TiledMMAINS4_8MMA_AtomIJNS4_4SM904GMMA28MMA_64x128x16_F32BF16BF16_SSILNSO_5MajorE1ELSQ_0ELNSO_7ScaleInE1ELSR_1EEEEEENS4_6LayoutINS5_IJNSA_ILi2EEESB_SB_EEENS5_IJSB_NSA_ILi0EEESX_EEEEENS5_IJNS4_10UnderscoreES10_S10_EEEEENS4_13SM90_TMA_LOADENS4_14ComposedLayoutINS4_7SwizzleILi3ELi4ELi3EEENS4_18smem_ptr_flag_bitsILi16EEENSU_INS5_IJSG_NSA_ILi8EEEEEENS5_IJSB_SG_EEEEEEEvNS4_8identityES13_NS14_IS16_S18_NSU_INS5_IJS19_SG_EEENS5_IJSG_SB_EEEEEEEvS1E_EENS_8epilogue10collective6detail29Sm90TmaWarpSpecializedAdapterINS1L_15DefaultEpilogueISI_SK_SK_NS1K_6thread17LinearCombinationISI_Li1EffLNS1P_9ScaleType4KindE0ELNS_15FloatRoundStyleE2ESI_EENS1_15EpilogueDefaultEEEEEvvEEEEvNT_6ParamsE --------------------------
	.section	.nv.info._ZN7cutlass13device_kernelINS_4gemm6kernel13GemmUniversalIN4cute5tupleIJiiiiEEENS1_10collective13CollectiveMmaINS1_34MainloopSm90TmaGmmaWarpSpecializedILi7ENS5_IJNS4_1CILi1EEESB_SB_EEENS1_35KernelTmaWarpSpecializedCooperativeEEENS5_IJNSA_ILi128EEESF_NSA_ILi64EEEEEENS_10bfloat16_tENS5_IJSB_llEEESI_NS5_IJlSB_lEEENS4_8TiledMMAINS4_8MMA_AtomIJNS4_4SM904GMMA28MMA_64x128x16_F32BF16BF16_SSILNSO_5MajorE1ELSQ_0ELNSO_7ScaleInE1ELSR_1EEEEEENS4_6LayoutINS5_IJNSA_ILi2EEESB_SB_EEENS5_IJSB_NSA_ILi0EEESX_EEEEENS5_IJNS4_10UnderscoreES10_S10_EEEEENS4_13SM90_TMA_LOADENS4_14ComposedLayoutINS4_7SwizzleILi3ELi4ELi3EEENS4_18smem_ptr_flag_bitsILi16EEENSU_INS5_IJSG_NSA_ILi8EEEEEENS5_IJSB_SG_EEEEEEEvNS4_8identityES13_NS14_IS16_S18_NSU_INS5_IJS19_SG_EEENS5_IJSG_SB_EEEEEEEvS1E_EENS_8epilogue10collective6detail29Sm90TmaWarpSpecializedAdapterINS1L_15DefaultEpilogueISI_SK_SK_NS1K_6thread17LinearCombinationISI_Li1EffLNS1P_9ScaleType4KindE0ELNS_15FloatRoundStyleE2ESI_EENS1_15EpilogueDefaultEEEEEvvEEEEvNT_6ParamsE,"",@"SHT_CUDA_INFO"
	.sectionflags	@""
	.align	4


	//----- nvinfo : EIATTR_CUDA_API_VERSION
	.align		4
        /*0000*/ 	.byte	0x04, 0x37
        /*0002*/ 	.short	(.L_21 - .L_20)
.L_20:
        /*0004*/ 	.word	0x00000082


	//----- nvinfo : EIATTR_KPARAM_INFO
	.align		4
.L_21:
        /*0008*/ 	.byte	0x04, 0x17
        /*000a*/ 	.short	(.L_23 - .L_22)
.L_22:
        /*000c*/ 	.word	0x00000000
        /*0010*/ 	.short	0x0000
        /*0012*/ 	.short	0x0070
        /*0014*/ 	.byte	0x00, 0xf0, 0x01, 0x10


	//----- nvinfo : EIATTR_SPARSE_MMA_MASK
	.align		4
.L_23:
        /*0018*/ 	.byte	0x03, 0x50
        /*001a*/ 	.short	0x0000


	//----- nvinfo : EIATTR_MAXREG_COUNT
	.align		4
        /*001c*/ 	.byte	0x03, 0x1b
        /*001e*/ 	.short	0x00a8


	//----- nvinfo : EIATTR_NUM_BARRIERS
	.align		4
        /*0020*/ 	.byte	0x02, 0x4c
        /*0022*/ 	.byte	0x01
	.zero		1


	//----- nvinfo : EIATTR_EXTERNS
	.align		4
        /*0024*/ 	.byte	0x04, 0x0f
        /*0026*/ 	.short	(.L_25 - .L_24)


	//   ....[0]....
	.align		4
.L_24:
        /*0028*/ 	.word	index@(__assertfail)


	//----- nvinfo : EIATTR_MERCURY_ISA_VERSION
	.align		4
.L_25:
        /*002c*/ 	.byte	0x03, 0x5f
        /*002e*/ 	.short	0x0101


	//----- nvinfo : EIATTR_INT_WARP_WIDE_INSTR_OFFSETS
	.align		4
        /*0030*/ 	.byte	0x04, 0x31
        /*0032*/ 	.short	(.L_27 - .L_26)


	//   ....[0]....
.L_26:
        /*0034*/ 	.word	0x00000450


	//   ....[1]....
        /*0038*/ 	.word	0x00000460


	//   ....[2]....
        /*003c*/ 	.word	0x00000520


	//----- nvinfo : EIATTR_COOP_GROUP_MASK_REGIDS
	.align		4
.L_27:
        /*0040*/ 	.byte	0x04, 0x29
        /*0042*/ 	.short	(.L_29 - .L_28)


	//   ....[0]....
.L_28:
        /*0044*/ 	.word	0xffffffff


	//   ....[1]....
        /*0048*/ 	.word	0xffffffff


	//   ....[2]....
        /*004c*/ 	.word	0xffffffff


	//   ....[3]....
        /*0050*/ 	.word	0xffffffff


	//   ....[4]....
        /*0054*/ 	.word	0xffffffff


	//----- nvinfo : EIATTR_COOP_GROUP_INSTR_OFFSETS
	.align		4
.L_29:
        /*0058*/ 	.byte	0x04, 0x28
        /*005a*/ 	.short	(.L_31 - .L_30)


	//   ....[0]....
.L_30:
        /*005c*/ 	.word	0x00000060


	//   ....[1]....
        /*0060*/ 	.word	0x00000070


	//   ....[2]....
        /*0064*/ 	.word	0x00000130


	//   ....[3]....
        /*0068*/ 	.word	0x00000320


	//   ....[4]....
        /*006c*/ 	.word	0x00001220


	//----- nvinfo : EIATTR_REG_RECONFIG
	.align		4
.L_31:
        /*0070*/ 	.byte	0x01, 0x54
	.zero		2


	//----- nvinfo : EIATTR_SYSCALL_OFFSETS
	.align		4
        /*0074*/ 	.byte	0x04, 0x46
        /*0076*/ 	.short	(.L_33 - .L_32)


	//   ....[0]....
.L_32:
        /*0078*/ 	.word	0x00001400


	//----- nvinfo : EIATTR_MBARRIER_INSTR_OFFSETS
	.align		4
.L_33:
        /*007c*/ 	.byte	0x04, 0x39
        /*007e*/ 	.short	(.L_35 - .L_34)


	//   ....[0]....
.L_34:
        /*0080*/ 	.word	0x00000230
        /*0084*/ 	.word	0x000000ff
        /*0088*/ 	.word	0x00000000
        /*008c*/ 	.short	0x0100
        /*008e*/ 	.byte	0x08
	.zero		1


	//   ....[1]....
        /*0090*/ 	.word	0x00000240
        /*0094*/ 	.word	0x000000ff
        /*0098*/ 	.word	0x00000038
        /*009c*/ 	.short	0x0100
        /*009e*/ 	.byte	0x08
	.zero		1


	//   ....[2]....
        /*00a0*/ 	.word	0x00000250
        /*00a4*/ 	.word	0x000000ff
        /*00a8*/ 	.word	0x00000008
        /*00ac*/ 	.short	0x0100
        /*00ae*/ 	.byte	0x08
	.zero		1


	//   ....[3]....
        /*00b0*/ 	.word	0x00000260
        /*00b4*/ 	.word	0x000000ff
        /*00b8*/ 	.word	0x00000040
        /*00bc*/ 	.short	0x0100
        /*00be*/ 	.byte	0x08
	.zero		1


	//   ....[4]....
        /*00c0*/ 	.word	0x00000270
        /*00c4*/ 	.word	0x000000ff
        /*00c8*/ 	.word	0x00000010
        /*00cc*/ 	.short	0x0100
        /*00ce*/ 	.byte	0x08
	.zero		1


	//   ....[5]....
        /*00d0*/ 	.word	0x00000280
        /*00d4*/ 	.word	0x000000ff
        /*00d8*/ 	.word	0x00000048
        /*00dc*/ 	.short	0x0100
        /*00de*/ 	.byte	0x08
	.zero		1


	//   ....[6]....
        /*00e0*/ 	.word	0x00000290
        /*00e4*/ 	.word	0x000000ff
        /*00e8*/ 	.word	0x00000018
        /*00ec*/ 	.short	0x0100
        /*00ee*/ 	.byte	0x08
	.zero		1


	//   ....[7]....
        /*00f0*/ 	.word	0x000002a0
        /*00f4*/ 	.word	0x000000ff
        /*00f8*/ 	.word	0x00000050
        /*00fc*/ 	.short	0x0100
        /*00fe*/ 	.byte	0x08
	.zero		1


	//   ....[8]....
        /*0100*/ 	.word	0x000002b0
        /*0104*/ 	.word	0x000000ff
        /*0108*/ 	.word	0x00000020
        /*010c*/ 	.short	0x0100
        /*010e*/ 	.byte	0x08
	.zero		1


	//   ....[9]....
        /*0110*/ 	.word	0x000002c0
        /*0114*/ 	.word	0x000000ff
        /*0118*/ 	.word	0x00000058
        /*011c*/ 	.short	0x0100
        /*011e*/ 	.byte	0x08
	.zero		1


	//   ....[10]....
        /*0120*/ 	.word	0x000002d0
        /*0124*/ 	.word	0x000000ff
        /*0128*/ 	.word	0x00000028
        /*012c*/ 	.short	0x0100
        /*012e*/ 	.byte	0x08
	.zero		1


	//   ....[11]....
        /*0130*/ 	.word	0x000002e0
        /*0134*/ 	.word	0x000000ff
        /*0138*/ 	.word	0x00000060
        /*013c*/ 	.short	0x0100
        /*013e*/ 	.byte	0x08
	.zero		1


	//   ....[12]....
        /*0140*/ 	.word	0x000002f0
        /*0144*/ 	.word	0x000000ff
        /*0148*/ 	.word	0x00000030
        /*014c*/ 	.short	0x0100
        /*014e*/ 	.byte	0x08
	.zero		1


	//   ....[13]....
        /*0150*/ 	.word	0x00000300
        /*0154*/ 	.word	0x000000ff
        /*0158*/ 	.word	0x00000068
        /*015c*/ 	.short	0x0100
        /*015e*/ 	.byte	0x08
	.zero		1


	//   ....[14]....
        /*0160*/ 	.word	0x000005a0
        /*0164*/ 	.word	0x000000ff
        /*0168*/ 	.word	0x00000080
        /*016c*/ 	.short	0x0100
        /*016e*/ 	.byte	0x08
	.zero		1


	//   ....[15]....
        /*0170*/ 	.word	0x00000620
        /*0174*/ 	.word	0x000000ff
        /*0178*/ 	.word	0x00000088
        /*017c*/ 	.short	0x0100
        /*017e*/ 	.byte	0x08
	.zero		1


	//   ....[16]....
        /*0180*/ 	.word	0x00001480
        /*0184*/ 	.word	0x00000003
        /*0188*/ 	.word	0x00000000
        /*018c*/ 	.short	0x010a
        /*018e*/ 	.byte	0x3f
	.zero		1


	//   ....[17]....
        /*0190*/ 	.word	0x000014e0
        /*0194*/ 	.word	0x00000003
        /*0198*/ 	.word	0x00000000
        /*019c*/ 	.short	0x010a
        /*019e*/ 	.byte	0x3f
	.zero		1


	//   ....[18]....
        /*01a0*/ 	.word	0x00001830
        /*01a4*/ 	.word	0x000000ff
        /*01a8*/ 	.word	0x00000000
        /*01ac*/ 	.short	0x010a
        /*01ae*/ 	.byte	0x07
	.zero		1


	//   ....[19]....
        /*01b0*/ 	.word	0x00001870
        /*01b4*/ 	.word	0x000000ff
        /*01b8*/ 	.word	0x00000000
        /*01bc*/ 	.short	0x010a
        /*01be*/ 	.byte	0x07
	.zero		1


	//   ....[20]....
        /*01c0*/ 	.word	0x00001ad0
        /*01c4*/ 	.word	0x000000ff
        /*01c8*/ 	.word	0x00000000
        /*01cc*/ 	.short	0x0101
        /*01ce*/ 	.byte	0x07
	.zero		1


	//   ....[21]....
        /*01d0*/ 	.word	0x00001cd0
        /*01d4*/ 	.word	0x000000ff
        /*01d8*/ 	.word	0x00000000
        /*01dc*/ 	.short	0x0101
        /*01de*/ 	.byte	0x04
	.zero		1


	//   ....[22]....
        /*01e0*/ 	.word	0x00006ef0
        /*01e4*/ 	.word	0x0000000e
        /*01e8*/ 	.word	0x00000038
        /*01ec*/ 	.short	0x010a
        /*01ee*/ 	.byte	0x3f
	.zero		1


	//   ....[23]....
        /*01f0*/ 	.word	0x00007320
        /*01f4*/ 	.word	0x00000006
        /*01f8*/ 	.word	0x00000088
        /*01fc*/ 	.short	0x0101
        /*01fe*/ 	.byte	0x3f
	.zero		1


	//   ....[24]....
        /*0200*/ 	.word	0x00007a00
        /*0204*/ 	.word	0x00000007
        /*0208*/ 	.word	0x00000000
        /*020c*/ 	.short	0x010a
        /*020e*/ 	.byte	0x3f
	.zero		1


	//   ....[25]....
        /*0210*/ 	.word	0x00007a80
        /*0214*/ 	.word	0x00000009
        /*0218*/ 	.word	0x00000000
        /*021c*/ 	.short	0x010a
        /*021e*/ 	.byte	0x3f
	.zero		1


	//   ....[26]....
        /*0220*/ 	.word	0x00007b10
        /*0224*/ 	.word	0x00000006
        /*0228*/ 	.word	0x00000000
        /*022c*/ 	.short	0x010a
        /*022e*/ 	.byte	0x3f
	.zero		1


	//   ....[27]....
        /*0230*/ 	.word	0x00007ba0
        /*0234*/ 	.word	0x00000009
        /*0238*/ 	.word	0x00000000
        /*023c*/ 	.short	0x010a
        /*023e*/ 	.byte	0x3f
	.zero		1


	//   ....[28]....
        /*0240*/ 	.word	0x00007c30
        /*0244*/ 	.word	0x00000006
        /*0248*/ 	.word	0x00000000
        /*024c*/ 	.short	0x010a
        /*024e*/ 	.byte	0x3f
	.zero		1


	//   ....[29]....
        /*0250*/ 	.word	0x00007cc0
        /*0254*/ 	.word	0x00000009
        /*0258*/ 	.word	0x00000000
        /*025c*/ 	.short	0x010a
        /*025e*/ 	.byte	0x3f
	.zero		1


	//   ....[30]....
        /*0260*/ 	.word	0x00007d50
        /*0264*/ 	.word	0x00000003
        /*0268*/ 	.word	0x00000000
        /*026c*/ 	.short	0x010a
        /*026e*/ 	.byte	0x3f
	.zero		1


	//   ....[31]....
        /*0270*/ 	.word	0x00007db0
        /*0274*/ 	.word	0x00000003
        /*0278*/ 	.word	0x00000000
        /*027c*/ 	.short	0x010a
        /*027e*/ 	.byte	0x3f
	.zero		1


	//   ....[32]....
        /*0280*/ 	.word	0x00007e10
        /*0284*/ 	.word	0x00000004
        /*0288*/ 	.word	0x00000000
        /*028c*/ 	.short	0x010a
        /*028e*/ 	.byte	0x3f
	.zero		1


	//   ....[33]....
        /*0290*/ 	.word	0x00007ee0
        /*0294*/ 	.word	0x0000000e
        /*0298*/ 	.word	0x00000038
        /*029c*/ 	.short	0x010a
        /*029e*/ 	.byte	0x3f
	.zero		1


	//   ....[34]....
        /*02a0*/ 	.word	0x00007fb0
        /*02a4*/ 	.word	0x00000007
        /*02a8*/ 	.word	0x00000000
        /*02ac*/ 	.short	0x010a
        /*02ae*/ 	.byte	0x3f
	.zero		1


	//   ....[35]....
        /*02b0*/ 	.word	0x00008000
        /*02b4*/ 	.word	0x00000009
        /*02b8*/ 	.word	0x00000000
        /*02bc*/ 	.short	0x010a
        /*02be*/ 	.byte	0x3f
	.zero		1


	//   ....[36]....
        /*02c0*/ 	.word	0x00008050
        /*02c4*/ 	.word	0x00000006
        /*02c8*/ 	.word	0x00000000
        /*02cc*/ 	.short	0x010a
        /*02ce*/ 	.byte	0x3f
	.zero		1


	//   ....[37]....
        /*02d0*/ 	.word	0x000080a0
        /*02d4*/ 	.word	0x00000009
        /*02d8*/ 	.word	0x00000000
        /*02dc*/ 	.short	0x010a
        /*02de*/ 	.byte	0x3f
	.zero		1


	//   ....[38]....
        /*02e0*/ 	.word	0x000080f0
        /*02e4*/ 	.word	0x00000006
        /*02e8*/ 	.word	0x00000000
        /*02ec*/ 	.short	0x010a
        /*02ee*/ 	.byte	0x3f
	.zero		1


	//   ....[39]....
        /*02f0*/ 	.word	0x00008140
        /*02f4*/ 	.word	0x00000009
        /*02f8*/ 	.word	0x00000000
        /*02fc*/ 	.short	0x010a
        /*02fe*/ 	.byte	0x3f
	.zero		1


	//----- nvinfo : EIATTR_NUM_MBARRIERS
	.align		4
.L_35:
        /*0300*/ 	.byte	0x03, 0x38
        /*0302*/ 	.short	0x0010


	//----- nvinfo : EIATTR_EXIT_INSTR_OFFSETS
	.align		4
        /*0304*/ 	.byte	0x04, 0x1c
        /*0306*/ 	.short	(.L_37 - .L_36)


	//   ....[0]....
.L_36:
        /*0308*/ 	.word	0x000006c0


	//   ....[1]....
        /*030c*/ 	.word	0x00000f80


	//   ....[2]....
        /*0310*/ 	.word	0x000065b0


	//   ....[3]....
        /*0314*/ 	.word	0x00006be0


	//   ....[4]....
        /*0318*/ 	.word	0x00007da0


	//----- nvinfo : EIATTR_MAX_THREADS
	.align		4
.L_37:
        /*031c*/ 	.byte	0x04, 0x05
        /*031e*/ 	.short	(.L_39 - .L_38)
.L_38:
        /*0320*/ 	.word	0x00000180
        /*0324*/ 	.word	0x00000001
        /*0328*/ 	.word	0x00000001


	//----- nvinfo : EIATTR_CRS_STACK_SIZE
	.align		4
.L_39:
        /*032c*/ 	.byte	0x04, 0x1e
        /*032e*/ 	.short	(.L_41 - .L_40)
.L_40:
        /*0330*/ 	.word	0x00000000


	//----- nvinfo : EIATTR_CBANK_PARAM_SIZE
	.align		4
.L_41:
        /*0334*/ 	.byte	0x03, 0x19
        /*0336*/ 	.short	0x0470


	//----- nvinfo : EIATTR_PARAM_CBANK
	.align		4
        /*0338*/ 	.byte	0x04, 0x0a
        /*033a*/ 	.short	(.L_43 - .L_42)
	.align		4
.L_42:
        /*033c*/ 	.word	index@(.nv.constant0._ZN7cutlass13device_kernelINS_4gemm6kernel13GemmUniversalIN4cute5tupleIJiiiiEEENS1_10collective13CollectiveMmaINS1_34MainloopSm90TmaGmmaWarpSpecializedILi7ENS5_IJNS4_1CILi1EEESB_SB_EEENS1_35KernelTmaWarpSpecializedCooperativeEEENS5_IJNSA_ILi128EEESF_NSA_ILi64EEEEEENS_10bfloat16_tENS5_IJSB_llEEESI_NS5_IJlSB_lEEENS4_8TiledMMAINS4_8MMA_AtomIJNS4_4SM904GMMA28MMA_64x128x16_F32BF16BF16_SSILNSO_5MajorE1ELSQ_0ELNSO_7ScaleInE1ELSR_1EEEEEENS4_6LayoutINS5_IJNSA_ILi2EEESB_SB_EEENS5_IJSB_NSA_ILi0EEESX_EEEEENS5_IJNS4_10UnderscoreES10_S10_EEEEENS4_13SM90_TMA_LOADENS4_14ComposedLayoutINS4_7SwizzleILi3ELi4ELi3EEENS4_18smem_ptr_flag_bitsILi16EEENSU_INS5_IJSG_NSA_ILi8EEEEEENS5_IJSB_SG_EEEEEEEvNS4_8identityES13_NS14_IS16_S18_NSU_INS5_IJS19_SG_EEENS5_IJSG_SB_EEEEEEEvS1E_EENS_8epilogue10collective6detail29Sm90TmaWarpSpecializedAdapterINS1L_15DefaultEpilogueISI_SK_SK_NS1K_6thread17LinearCombinationISI_Li1EffLNS1P_9ScaleType4KindE0ELNS_15FloatRoundStyleE2ESI_EENS1_15EpilogueDefaultEEEEEvvEEEEvNT_6ParamsE)
        /*0340*/ 	.short	0x0210
        /*0342*/ 	.short	0x0470


	//----- nvinfo : EIATTR_SW_WAR
	.align		4
.L_43:
        /*0344*/ 	.byte	0x04, 0x36
        /*0346*/ 	.short	(.L_45 - .L_44)
.L_44:
        /*0348*/ 	.word	0x00000008
.L_45:


//--------------------- .nv.callgraph             --------------------------
	.section	.nv.callgraph,"",@"SHT_CUDA_CALLGRAPH"
	.align	4
	.sectionentsize	8
	.align		4
        /*0000*/ 	.word	0x00000000
	.align		4
        /*0004*/ 	.word	0xffffffff
	.align		4
        /*0008*/ 	.word	index@(_ZN7cutlass13device_kernelINS_4gemm6kernel13GemmUniversalIN4cute5tupleIJiiiiEEENS1_10collective13CollectiveMmaINS1_34MainloopSm90TmaGmmaWarpSpecializedILi7ENS5_IJNS4_1CILi1EEESB_SB_EEENS1_35KernelTmaWarpSpecializedCooperativeEEENS5_IJNSA_ILi128EEESF_NSA_ILi64EEEEEENS_10bfloat16_tENS5_IJSB_llEEESI_NS5_IJlSB_lEEENS4_8TiledMMAINS4_8MMA_AtomIJNS4_4SM904GMMA28MMA_64x128x16_F32BF16BF16_SSILNSO_5MajorE1ELSQ_0ELNSO_7ScaleInE1ELSR_1EEEEEENS4_6LayoutINS5_IJNSA_ILi2EEESB_SB_EEENS5_IJSB_NSA_ILi0EEESX_EEEEENS5_IJNS4_10UnderscoreES10_S10_EEEEENS4_13SM90_TMA_LOADENS4_14ComposedLayoutINS4_7SwizzleILi3ELi4ELi3EEENS4_18smem_ptr_flag_bitsILi16EEENSU_INS5_IJSG_NSA_ILi8EEEEEENS5_IJSB_SG_EEEEEEEvNS4_8identityES13_NS14_IS16_S18_NSU_INS5_IJS19_SG_EEENS5_IJSG_SB_EEEEEEEvS1E_EENS_8epilogue10collective6detail29Sm90TmaWarpSpecializedAdapterINS1L_15DefaultEpilogueISI_SK_SK_NS1K_6thread17LinearCombinationISI_Li1EffLNS1P_9ScaleType4KindE0ELNS_15FloatRoundStyleE2ESI_EENS1_15EpilogueDefaultEEEEEvvEEEEvNT_6ParamsE)
	.align		4
        /*000c*/ 	.word	index@(__assertfail)
	.align		4
        /*0010*/ 	.word	0x00000000
	.align		4
        /*0014*/ 	.word	0xfffffffe
	.align		4
        /*0018*/ 	.word	0x00000000
	.align		4
        /*001c*/ 	.word	0xfffffffd
	.align		4
        /*0020*/ 	.word	0x00000000
	.align		4
        /*0024*/ 	.word	0xfffffffc


//--------------------- .nv.constant4             --------------------------
	.section	.nv.constant4,"a",@progbits
	.align	8
	.align		8
.nv.constant4:
        /*0000*/ 	.dword	__assertfail
	.align		8
        /*0008*/ 	.dword	__unnamed_1
	.align		8
        /*0010*/ 	.dword	_ZN40_INTERNAL_23c855d6_4_k_cu_93e9d432_239714cuda3std3__45__cpo5beginE
	.align		8
        /*0018*/ 	.dword	_ZN40_INTERNAL_23c855d6_4_k_cu_93e9d432_239714cuda3std3__45__cpo3endE
	.align		8
        /*0020*/ 	.dword	_ZN40_INTERNAL_23c855d6_4_k_cu_93e9d432_239714cuda3std3__45__cpo6cbeginE
	.align		8
        /*0028*/ 	.dword	_ZN40_INTERNAL_23c855d6_4_k_cu_93e9d432_239714cuda3std3__45__cpo4cendE
	.align		8
        /*0030*/ 	.dword	_ZN40_INTERNAL_23c855d6_4_k_cu_93e9d432_239714cuda3std3__442_GLOBAL__N__23c855d6_4_k_cu_93e9d432_239716ignoreE
	.align		8
        /*0038*/ 	.dword	_ZN40_INTERNAL_23c855d6_4_k_cu_93e9d432_239714cuda3std3__419piecewise_constructE
	.align		8
        /*0040*/ 	.dword	_ZN40_INTERNAL_23c855d6_4_k_cu_93e9d432_239714cuda3std3__48in_placeE
	.align		8
        /*0048*/ 	.dword	_ZN40_INTERNAL_23c855d6_4_k_cu_93e9d432_239714cuda3std6ranges3__45__cpo4swapE
	.align		8
        /*0050*/ 	.dword	_ZN40_INTERNAL_23c855d6_4_k_cu_93e9d432_239714cuda3std6ranges3__45__cpo9iter_moveE
	.align		8
        /*0058*/ 	.dword	_ZN40_INTERNAL_23c855d6_4_k_cu_93e9d432_239714cute7productE
	.align		8
        /*0060*/ 	.dword	_ZN40_INTERNAL_23c855d6_4_k_cu_93e9d432_239714cute1_E
	.align		8
        /*0068*/ 	.dword	$str$22
	.align		8
        /*0070*/ 	.dword	$str$23


//--------------------- .text._ZN7cutlass13device_kernelINS_4gemm6kernel13GemmUniversalIN4cute5tupleIJiiiiEEENS1_10collective13CollectiveMmaINS1_34MainloopSm90TmaGmmaWarpSpecializedILi7ENS5_IJNS4_1CILi1EEESB_SB_EEENS1_35KernelTmaWarpSpecializedCooperativeEEENS5_IJNSA_ILi128EEESF_NSA_ILi64EEEEEENS_10bfloat16_tENS5_IJSB_llEEESI_NS5_IJlSB_lEEENS4_8TiledMMAINS4_8MMA_AtomIJNS4_4SM904GMMA28MMA_64x128x16_F32BF16BF16_SSILNSO_5MajorE1ELSQ_0ELNSO_7ScaleInE1ELSR_1EEEEEENS4_6LayoutINS5_IJNSA_ILi2EEESB_SB_EEENS5_IJSB_NSA_ILi0EEESX_EEEEENS5_IJNS4_10UnderscoreES10_S10_EEEEENS4_13SM90_TMA_LOADENS4_14ComposedLayoutINS4_7SwizzleILi3ELi4ELi3EEENS4_18smem_ptr_flag_bitsILi16EEENSU_INS5_IJSG_NSA_ILi8EEEEEENS5_IJSB_SG_EEEEEEEvNS4_8identityES13_NS14_IS16_S18_NSU_INS5_IJS19_SG_EEENS5_IJSG_SB_EEEEEEEvS1E_EENS_8epilogue10collective6detail29Sm90TmaWarpSpecializedAdapterINS1L_15DefaultEpilogueISI_SK_SK_NS1K_6thread17LinearCombinationISI_Li1EffLNS1P_9ScaleType4KindE0ELNS_15FloatRoundStyleE2ESI_EENS1_15EpilogueDefaultEEEEEvvEEEEvNT_6ParamsE --------------------------
	.section	.text._ZN7cutlass13device_kernelINS_4gemm6kernel13GemmUniversalIN4cute5tupleIJiiiiEEENS1_10collective13CollectiveMmaINS1_34MainloopSm90TmaGmmaWarpSpecializedILi7ENS5_IJNS4_1CILi1EEESB_SB_EEENS1_35KernelTmaWarpSpecializedCooperativeEEENS5_IJNSA_ILi128EEESF_NSA_ILi64EEEEEENS_10bfloat16_tENS5_IJSB_llEEESI_NS5_IJlSB_lEEENS4_8TiledMMAINS4_8MMA_AtomIJNS4_4SM904GMMA28MMA_64x128x16_F32BF16BF16_SSILNSO_5MajorE1ELSQ_0ELNSO_7ScaleInE1ELSR_1EEEEEENS4_6LayoutINS5_IJNSA_ILi2EEESB_SB_EEENS5_IJSB_NSA_ILi0EEESX_EEEEENS5_IJNS4_10UnderscoreES10_S10_EEEEENS4_13SM90_TMA_LOADENS4_14ComposedLayoutINS4_7SwizzleILi3ELi4ELi3EEENS4_18smem_ptr_flag_bitsILi16EEENSU_INS5_IJSG_NSA_ILi8EEEEEENS5_IJSB_SG_EEEEEEEvNS4_8identityES13_NS14_IS16_S18_NSU_INS5_IJS19_SG_EEENS5_IJSG_SB_EEEEEEEvS1E_EENS_8epilogue10collective6detail29Sm90TmaWarpSpecializedAdapterINS1L_15DefaultEpilogueISI_SK_SK_NS1K_6thread17LinearCombinationISI_Li1EffLNS1P_9ScaleType4KindE0ELNS_15FloatRoundStyleE2ESI_EENS1_15EpilogueDefaultEEEEEvvEEEEvNT_6ParamsE,"ax",@progbits
	.align	128
.text._ZN7cutlass13device_kernelINS_4gemm6kernel13GemmUniversalIN4cute5tupleIJiiiiEEENS1_10collective13CollectiveMmaINS1_34MainloopSm90TmaGmmaWarpSpecializedILi7ENS5_IJNS4_1CILi1EEESB_SB_EEENS1_35KernelTmaWarpSpecializedCooperativeEEENS5_IJNSA_ILi128EEESF_NSA_ILi64EEEEEENS_10bfloat16_tENS5_IJSB_llEEESI_NS5_IJlSB_lEEENS4_8TiledMMAINS4_8MMA_AtomIJNS4_4SM904GMMA28MMA_64x128x16_F32BF16BF16_SSILNSO_5MajorE1ELSQ_0ELNSO_7ScaleInE1ELSR_1EEEEEENS4_6LayoutINS5_IJNSA_ILi2EEESB_SB_EEENS5_IJSB_NSA_ILi0EEESX_EEEEENS5_IJNS4_10UnderscoreES10_S10_EEEEENS4_13SM90_TMA_LOADENS4_14ComposedLayoutINS4_7SwizzleILi3ELi4ELi3EEENS4_18smem_ptr_flag_bitsILi16EEENSU_INS5_IJSG_NSA_ILi8EEEEEENS5_IJSB_SG_EEEEEEEvNS4_8identityES13_NS14_IS16_S18_NSU_INS5_IJS19_SG_EEENS5_IJSG_SB_EEEEEEEvS1E_EENS_8epilogue10collective6detail29Sm90TmaWarpSpecializedAdapterINS1L_15DefaultEpilogueISI_SK_SK_NS1K_6thread17LinearCombinationISI_Li1EffLNS1P_9ScaleType4KindE0ELNS_15FloatRoundStyleE2ESI_EENS1_15EpilogueDefaultEEEEEvvEEEEvNT_6ParamsE:
        .type           _ZN7cutlass13device_kernelINS_4gemm6kernel13GemmUniversalIN4cute5tupleIJiiiiEEENS1_10collective13CollectiveMmaINS1_34MainloopSm90TmaGmmaWarpSpecializedILi7ENS5_IJNS4_1CILi1EEESB_SB_EEENS1_35KernelTmaWarpSpecializedCooperativeEEENS5_IJNSA_ILi128EEESF_NSA_ILi64EEEEEENS_10bfloat16_tENS5_IJSB_llEEESI_NS5_IJlSB_lEEENS4_8TiledMMAINS4_8MMA_AtomIJNS4_4SM904GMMA28MMA_64x128x16_F32BF16BF16_SSILNSO_5MajorE1ELSQ_0ELNSO_7ScaleInE1ELSR_1EEEEEENS4_6LayoutINS5_IJNSA_ILi2EEESB_SB_EEENS5_IJSB_NSA_ILi0EEESX_EEEEENS5_IJNS4_10UnderscoreES10_S10_EEEEENS4_13SM90_TMA_LOADENS4_14ComposedLayoutINS4_7SwizzleILi3ELi4ELi3EEENS4_18smem_ptr_flag_bitsILi16EEENSU_INS5_IJSG_NSA_ILi8EEEEEENS5_IJSB_SG_EEEEEEEvNS4_8identityES13_NS14_IS16_S18_NSU_INS5_IJS19_SG_EEENS5_IJSG_SB_EEEEEEEvS1E_EENS_8epilogue10collective6detail29Sm90TmaWarpSpecializedAdapterINS1L_15DefaultEpilogueISI_SK_SK_NS1K_6thread17LinearCombinationISI_Li1EffLNS1P_9ScaleType4KindE0ELNS_15FloatRoundStyleE2ESI_EENS1_15EpilogueDefaultEEEEEvvEEEEvNT_6ParamsE,@function
        .size           _ZN7cutlass13device_kernelINS_4gemm6kernel13GemmUniversalIN4cute5tupleIJiiiiEEENS1_10collective13CollectiveMmaINS1_34MainloopSm90TmaGmmaWarpSpecializedILi7ENS5_IJNS4_1CILi1EEESB_SB_EEENS1_35KernelTmaWarpSpecializedCooperativeEEENS5_IJNSA_ILi128EEESF_NSA_ILi64EEEEEENS_10bfloat16_tENS5_IJSB_llEEESI_NS5_IJlSB_lEEENS4_8TiledMMAINS4_8MMA_AtomIJNS4_4SM904GMMA28MMA_64x128x16_F32BF16BF16_SSILNSO_5MajorE1ELSQ_0ELNSO_7ScaleInE1ELSR_1EEEEEENS4_6LayoutINS5_IJNSA_ILi2EEESB_SB_EEENS5_IJSB_NSA_ILi0EEESX_EEEEENS5_IJNS4_10UnderscoreES10_S10_EEEEENS4_13SM90_TMA_LOADENS4_14ComposedLayoutINS4_7SwizzleILi3ELi4ELi3EEENS4_18smem_ptr_flag_bitsILi16EEENSU_INS5_IJSG_NSA_ILi8EEEEEENS5_IJSB_SG_EEEEEEEvNS4_8identityES13_NS14_IS16_S18_NSU_INS5_IJS19_SG_EEENS5_IJSG_SB_EEEEEEEvS1E_EENS_8epilogue10collective6detail29Sm90TmaWarpSpecializedAdapterINS1L_15DefaultEpilogueISI_SK_SK_NS1K_6thread17LinearCombinationISI_Li1EffLNS1P_9ScaleType4KindE0ELNS_15FloatRoundStyleE2ESI_EENS1_15EpilogueDefaultEEEEEvvEEEEvNT_6ParamsE,(.L_x_200 - _ZN7cutlass13device_kernelINS_4gemm6kernel13GemmUniversalIN4cute5tupleIJiiiiEEENS1_10collective13CollectiveMmaINS1_34MainloopSm90TmaGmmaWarpSpecializedILi7ENS5_IJNS4_1CILi1EEESB_SB_EEENS1_35KernelTmaWarpSpecializedCooperativeEEENS5_IJNSA_ILi128EEESF_NSA_ILi64EEEEEENS_10bfloat16_tENS5_IJSB_llEEESI_NS5_IJlSB_lEEENS4_8TiledMMAINS4_8MMA_AtomIJNS4_4SM904GMMA28MMA_64x128x16_F32BF16BF16_SSILNSO_5MajorE1ELSQ_0ELNSO_7ScaleInE1ELSR_1EEEEEENS4_6LayoutINS5_IJNSA_ILi2EEESB_SB_EEENS5_IJSB_NSA_ILi0EEESX_EEEEENS5_IJNS4_10UnderscoreES10_S10_EEEEENS4_13SM90_TMA_LOADENS4_14ComposedLayoutINS4_7SwizzleILi3ELi4ELi3EEENS4_18smem_ptr_flag_bitsILi16EEENSU_INS5_IJSG_NSA_ILi8EEEEEENS5_IJSB_SG_EEEEEEEvNS4_8identityES13_NS14_IS16_S18_NSU_INS5_IJS19_SG_EEENS5_IJSG_SB_EEEEEEEvS1E_EENS_8epilogue10collective6detail29Sm90TmaWarpSpecializedAdapterINS1L_15DefaultEpilogueISI_SK_SK_NS1K_6thread17LinearCombinationISI_Li1EffLNS1P_9ScaleType4KindE0ELNS_15FloatRoundStyleE2ESI_EENS1_15EpilogueDefaultEEEEEvvEEEEvNT_6ParamsE)
        .other          _ZN7cutlass13device_kernelINS_4gemm6kernel13GemmUniversalIN4cute5tupleIJiiiiEEENS1_10collective13CollectiveMmaINS1_34MainloopSm90TmaGmmaWarpSpecializedILi7ENS5_IJNS4_1CILi1EEESB_SB_EEENS1_35KernelTmaWarpSpecializedCooperativeEEENS5_IJNSA_ILi128EEESF_NSA_ILi64EEEEEENS_10bfloat16_tENS5_IJSB_llEEESI_NS5_IJlSB_lEEENS4_8TiledMMAINS4_8MMA_AtomIJNS4_4SM904GMMA28MMA_64x128x16_F32BF16BF16_SSILNSO_5MajorE1ELSQ_0ELNSO_7ScaleInE1ELSR_1EEEEEENS4_6LayoutINS5_IJNSA_ILi2EEESB_SB_EEENS5_IJSB_NSA_ILi0EEESX_EEEEENS5_IJNS4_10UnderscoreES10_S10_EEEEENS4_13SM90_TMA_LOADENS4_14ComposedLayoutINS4_7SwizzleILi3ELi4ELi3EEENS4_18smem_ptr_flag_bitsILi16EEENSU_INS5_IJSG_NSA_ILi8EEEEEENS5_IJSB_SG_EEEEEEEvNS4_8identityES13_NS14_IS16_S18_NSU_INS5_IJS19_SG_EEENS5_IJSG_SB_EEEEEEEvS1E_EENS_8epilogue10collective6detail29Sm90TmaWarpSpecializedAdapterINS1L_15DefaultEpilogueISI_SK_SK_NS1K_6thread17LinearCombinationISI_Li1EffLNS1P_9ScaleType4KindE0ELNS_15FloatRoundStyleE2ESI_EENS1_15EpilogueDefaultEEEEEvvEEEEvNT_6ParamsE,@"STO_CUDA_ENTRY STV_DEFAULT"
_ZN7cutlass13device_kernelINS_4gemm6kernel13GemmUniversalIN4cute5tupleIJiiiiEEENS1_10collective13CollectiveMmaINS1_34MainloopSm90TmaGmmaWarpSpecializedILi7ENS5_IJNS4_1CILi1EEESB_SB_EEENS1_35KernelTmaWarpSpecializedCooperativeEEENS5_IJNSA_ILi128EEESF_NSA_ILi64EEEEEENS_10bfloat16_tENS5_IJSB_llEEESI_NS5_IJlSB_lEEENS4_8TiledMMAINS4_8MMA_AtomIJNS4_4SM904GMMA28MMA_64x128x16_F32BF16BF16_SSILNSO_5MajorE1ELSQ_0ELNSO_7ScaleInE1ELSR_1EEEEEENS4_6LayoutINS5_IJNSA_ILi2EEESB_SB_EEENS5_IJSB_NSA_ILi0EEESX_EEEEENS5_IJNS4_10UnderscoreES10_S10_EEEEENS4_13SM90_TMA_LOADENS4_14ComposedLayoutINS4_7SwizzleILi3ELi4ELi3EEENS4_18smem_ptr_flag_bitsILi16EEENSU_INS5_IJSG_NSA_ILi8EEEEEENS5_IJSB_SG_EEEEEEEvNS4_8identityES13_NS14_IS16_S18_NSU_INS5_IJS19_SG_EEENS5_IJSG_SB_EEEEEEEvS1E_EENS_8epilogue10collective6detail29Sm90TmaWarpSpecializedAdapterINS1L_15DefaultEpilogueISI_SK_SK_NS1K_6thread17LinearCombinationISI_Li1EffLNS1P_9ScaleType4KindE0ELNS_15FloatRoundStyleE2ESI_EENS1_15EpilogueDefaultEEEEEvvEEEEvNT_6ParamsE:
[----:B------:R-:W0:Y:S01]  /*0000*/  LDC R1, c[0x0][0x28] ;  /* 0x00000a00ff017b82 */ /* 0x000e220000000800 */
[----:B------:R-:W1:Y:S01]  /*0010*/  S2R R3, SR_TID.X ;  /* 0x0000000000037919 */ /* 0x000e620000002100 */
[----:B------:R-:W-:Y:S01]  /*0020*/  ELECT P0, URZ, PT ;  /* 0x00000000003f782f */ /* 0x000fe20003800000 */
[----:B------:R-:W-:Y:S01]  /*0030*/  BSSY B0, `(.L_x_0) ;  /* 0x000000f000007945 */ /* 0x000fe20003800000 */
[--C-:B-1----:R-:W-:Y:S02]  /*0040*/  SHF.R.U32.HI R0, RZ, 0x5, R3.reuse ;  /* 0x00000005ff007819 */ /* 0x102fe40000011603 */
[----:B------:R-:W-:-:S03]  /*0050*/  SHF.R.U32.HI R14, RZ, 0x7, R3 ;  /* 0x00000007ff0e7819 */ /* 0x000fc60000011603 */
[----:B------:R-:W1:Y:S04]  /*0060*/  SHFL.IDX PT, R4, R0, RZ, 0x1f ;  /* 0x00001fff00047589 */ /* 0x000e6800000e0000 */
[----:B------:R2:W3:Y:S01]  /*0070*/  SHFL.IDX PT, R10, R14, RZ, 0x1f ;  /* 0x00001fff0e0a7589 */ /* 0x0004e200000e0000 */
[----:B-1----:R-:W-:-:S13]  /*0080*/  ISETP.NE.OR P0, PT, R4, RZ, !P0 ;  /* 0x000000ff0400720c */ /* 0x002fda0004705670 */
[----:B0-23--:R-:W-:Y:S05]  /*0090*/  @P0 BRA `(.L_x_1) ;  /* 0x0000000000200947 */ /* 0x00dfea0003800000 */
[----:B------:R-:W-:Y:S02]  /*00a0*/  ULDC.64 UR4, c[0x0][0x198] ;  /* 0x0000660000047ab9 */ /* 0x000fe40000000a00 */
[----:B------:R-:W-:Y:S02]  /*00b0*/  UIADD3 UR6, UP0, UR4, 0xf0, URZ ;  /* 0x000000f004067890 */ /* 0x000fe4000ff1e03f */
[----:B------:R-:W-:Y:S02]  /*00c0*/  UIADD3 UR4, UP1, UR4, 0x1f0, URZ ;  /* 0x000001f004047890 */ /* 0x000fe4000ff3e03f */
[----:B------:R-:W-:Y:S02]  /*00d0*/  UIADD3.X UR7, URZ, UR5, URZ, UP0, !UPT ;  /* 0x000000053f077290 */ /* 0x000fe400087fe43f */
[----:B------:R-:W-:-:S07]  /*00e0*/  UIADD3.X UR5, URZ, UR5, URZ, UP1, !UPT ;  /* 0x000000053f057290 */ /* 0x000fce0008ffe43f */
[----:B------:R0:W-:Y:S02]  /*00f0*/  UTMACCTL.PF [UR6] ;  /* 0x00000000060079b9 */ /* 0x0001e40008040000 */
[----:B------:R0:W-:Y:S02]  /*0100*/  UTMACCTL.PF [UR4] ;  /* 0x00000000040079b9 */ /* 0x0001e40008040000 */
[----:B0-----:R-:W-:Y:S01]  /*0110*/  NOP ;  /* 0x0000000000007918 */ /* 0x001fe20000000000 */
.L_x_1:
[----:B------:R-:W-:Y:S05]  /*0120*/  BSYNC B0 ;  /* 0x0000000000007941 */ /* 0x000fea0003800000 */
.L_x_0:
[----:B------:R-:W0:Y:S02]  /*0130*/  SHFL.IDX PT, R2, R0, RZ, 0x1f ;  /* 0x00001fff00027589 */ /* 0x000e2400000e0000 */
[----:B0-----:R-:W-:-:S13]  /*0140*/  ISETP.NE.AND P0, PT, R2, RZ, PT ;  /* 0x000000ff0200720c */ /* 0x001fda0003f05270 */
[----:B------:R-:W-:Y:S05]  /*0150*/  @P0 BRA `(.L_x_2) ;  /* 0x0000000000700947 */ /* 0x000fea0003800000 */
[----:B------:R-:W0:Y:S01]  /*0160*/  S2UR UR8, SR_CgaCtaId ;  /* 0x00000000000879c3 */ /* 0x000e220000008800 */
[----:B------:R-:W-:Y:S01]  /*0170*/  UMOV UR4, 0x400 ;  /* 0x0000040000047882 */ /* 0x000fe20000000000 */
[----:B------:R-:W-:Y:S01]  /*0180*/  UMOV UR5, 0x1 ;  /* 0x0000000100057882 */ /* 0x000fe20000000000 */
[----:B------:R-:W-:Y:S01]  /*0190*/  UMOV UR6, 0x100 ;  /* 0x0000010000067882 */ /* 0x000fe20000000000 */
[----:B------:R-:W-:Y:S01]  /*01a0*/  ELECT P0, URZ, PT ;  /* 0x00000000003f782f */ /* 0x000fe20003800000 */
[----:B------:R-:W-:-:S04]  /*01b0*/  UIADD3 UR6, -UR6, 0x100000, URZ ;  /* 0x0010000006067890 */ /* 0x000fc8000fffe13f */
[----:B------:R-:W-:Y:S02]  /*01c0*/  USHF.L.U32 UR7, UR6, 0xb, URZ ;  /* 0x0000000b06077899 */ /* 0x000fe4000800063f */
[----:B------:R-:W-:Y:S02]  /*01d0*/  USHF.L.U32 UR6, UR6, 0x1, URZ ;  /* 0x0000000106067899 */ /* 0x000fe4000800063f */
[----:B0-----:R-:W-:Y:S02]  /*01e0*/  ULEA UR8, UR8, UR4, 0x18 ;  /* 0x0000000408087291 */ /* 0x001fe4000f8ec03f */
[----:B------:R-:W-:-:S04]  /*01f0*/  UIADD3 UR4, -UR5, 0x100000, URZ ;  /* 0x0010000005047890 */ /* 0x000fc8000fffe13f */
[----:B------:R-:W-:Y:S02]  /*0200*/  USHF.L.U32 UR5, UR4, 0xb, URZ ;  /* 0x0000000b04057899 */ /* 0x000fe4000800063f */
[----:B------:R-:W-:Y:S01]  /*0210*/  USHF.L.U32 UR4, UR4, 0x1, URZ ;  /* 0x0000000104047899 */ /* 0x000fe2000800063f */
[----:B------:R-:W0:Y:S11]  /*0220*/  FENCE.VIEW.ASYNC.S ;  /* 0x00000000000073c6 */ /* 0x000e360000000000 */
[----:B0-----:R0:W1:Y:S01]  /*0230*/  SYNCS.EXCH.64 URZ, [UR8], UR4 ;  /* 0x00000004083f75b2 */ /* 0x0010620008000100 */
[----:B------:R0:W2:Y:S01]  /*0240*/  SYNCS.EXCH.64 URZ, [UR8+0x38], UR6 ;  /* 0x00003806083f75b2 */ /* 0x0000a20008000100 */
[----:B------:R0:W3:Y:S01]  /*0250*/  SYNCS.EXCH.64 URZ, [UR8+0x8], UR4 ;  /* 0x00000804083f75b2 */ /* 0x0000e20008000100 */
[----:B------:R0:W4:Y:S01]  /*0260*/  SYNCS.EXCH.64 URZ, [UR8+0x40], UR6 ;  /* 0x00004006083f75b2 */ /* 0x0001220008000100 */
[----:B------:R0:W0:Y:S01]  /*0270*/  SYNCS.EXCH.64 URZ, [UR8+0x10], UR4 ;  /* 0x00001004083f75b2 */ /* 0x0000220008000100 */
        /* <DEDUP_REMOVED lines=9> */
[----:B------:R-:W-:Y:S01]  /*0310*/  NOP ;  /* 0x0000000000007918 */ /* 0x000fe20000000000 */
.L_x_2:
[----:B------:R-:W5:Y:S01]  /*0320*/  SHFL.IDX PT, R0, R0, RZ, 0x1f ;  /* 0x00001fff00007589 */ /* 0x000f6200000e0000 */
[----:B------:R-:W-:Y:S01]  /*0330*/  ELECT P0, URZ, PT ;  /* 0x00000000003f782f */ /* 0x000fe20003800000 */
[----:B------:R-:W1:Y:S01]  /*0340*/  LDC R2, c[0x0][0x65c] ;  /* 0x00019700ff027b82 */ /* 0x000e620000000800 */
[----:B------:R-:W-:Y:S01]  /*0350*/  SHF.R.S32.HI R7, RZ, 0x1f, R4 ;  /* 0x0000001fff077819 */ /* 0x000fe20000011404 */
[----:B------:R-:W2:Y:S01]  /*0360*/  S2R R5, SR_CTAID.Y ;  /* 0x0000000000057919 */ /* 0x000ea20000002600 */
[----:B0-----:R-:W-:Y:S01]  /*0370*/  UMOV UR4, 0x20 ;  /* 0x0000002000047882 */ /* 0x001fe20000000000 */
[----:B------:R-:W-:Y:S01]  /*0380*/  NOP ;  /* 0x0000000000007918 */ /* 0x000fe20000000000 */
[----:B------:R-:W-:Y:S01]  /*0390*/  LEA.HI R7, R7, R4, RZ, 0x2 ;  /* 0x0000000407077211 */ /* 0x000fe200078f10ff */
[----:B------:R-:W0:Y:S01]  /*03a0*/  S2R R6, SR_CTAID.X ;  /* 0x0000000000067919 */ /* 0x000e220000002500 */
[----:B------:R-:W-:Y:S01]  /*03b0*/  ISETP.NE.AND P2, PT, R10, RZ, PT ;  /* 0x000000ff0a00720c */ /* 0x000fe20003f45270 */
[----:B------:R-:W-:Y:S01]  /*03c0*/  NOP ;  /* 0x0000000000007918 */ /* 0x000fe20000000000 */
[----:B------:R-:W-:-:S02]  /*03d0*/  LOP3.LUT R7, R7, 0xfffffffc, RZ, 0xc0, !PT ;  /* 0xfffffffc07077812 */ /* 0x000fc400078ec0ff */
[----:B-----5:R-:W-:Y:S02]  /*03e0*/  ISETP.NE.OR P0, PT, R0, RZ, !P0 ;  /* 0x000000ff0000720c */ /* 0x020fe40004705670 */
[----:B-1----:R-:W-:-:S04]  /*03f0*/  ISETP.NE.AND P3, PT, R2, 0x1, PT ;  /* 0x000000010200780c */ /* 0x002fc80003f65270 */
[----:B------:R-:W-:Y:S01]  /*0400*/  P2R R0, PR, RZ, 0x8 ;  /* 0x00000008ff007803 */ /* 0x000fe20000000000 */
[----:B------:R-:W-:Y:S01]  /*0410*/  IMAD.IADD R0, R4, 0x1, -R7 ;  /* 0x0000000104007824 */ /* 0x000fe200078e0a07 */
[----:B------:R-:W-:Y:S01]  /*0420*/  LOP3.LUT R4, R3, 0x7f, RZ, 0xc0, !PT ;  /* 0x0000007f03047812 */ /* 0x000fe200078ec0ff */
[----:B------:R-:W-:-:S03]  /*0430*/  IMAD.MOV.U32 R7, RZ, RZ, RZ ;  /* 0x000000ffff077224 */ /* 0x000fc600078e00ff */
[----:B------:R-:W-:Y:S01]  /*0440*/  ISETP.NE.AND P1, PT, R0, 0x3, PT ;  /* 0x000000030000780c */ /* 0x000fe20003f25270 */
[----:B------:R-:W-:Y:S01]  /*0450*/  VOTEU.ALL UP0, P0 ;  /* 0x00000000003f7886 */ /* 0x000fe20000000000 */
[----:B------:R-:W-:Y:S01]  /*0460*/  VOTEU.ALL UP1, P0 ;  /* 0x00000000003f7886 */ /* 0x000fe20000020000 */
[----:B------:R-:W0:Y:S01]  /*0470*/  @P3 LDC R17, c[0x0][0x10] ;  /* 0x00000400ff113b82 */ /* 0x000e220000000800 */
[----:B--2---:R-:W-:Y:S02]  /*0480*/  @P3 IMAD.MOV.U32 R8, RZ, RZ, R5 ;  /* 0x000000ffff083224 */ /* 0x004fe400078e0005 */
[----:B------:R-:W-:Y:S01]  /*0490*/  @!UP0 UMOV UR6, 0x400 ;  /* 0x0000040000068882 */ /* 0x000fe20000000000 */
[----:B------:R-:W-:-:S04]  /*04a0*/  @!UP0 UIADD3 UR4, -UR4, 0x100000, URZ ;  /* 0x0010000004048890 */ /* 0x000fc8000fffe13f */
[----:B------:R-:W-:Y:S02]  /*04b0*/  @!UP0 USHF.L.U32 UR5, UR4, 0xb, URZ ;  /* 0x0000000b04058899 */ /* 0x000fe4000800063f */
[----:B------:R-:W-:Y:S01]  /*04c0*/  @!UP0 USHF.L.U32 UR4, UR4, 0x1, URZ ;  /* 0x0000000104048899 */ /* 0x000fe2000800063f */
[----:B------:R-:W-:Y:S01]  /*04d0*/  @P3 IMAD.MOV.U32 R9, RZ, RZ, RZ ;  /* 0x000000ffff093224 */ /* 0x000fe200078e00ff */
[----:B------:R-:W1:Y:S08]  /*04e0*/  @!UP0 S2UR UR7, SR_CgaCtaId ;  /* 0x00000000000789c3 */ /* 0x000e700000008800 */
[----:B------:R-:W2:Y:S01]  /*04f0*/  @!P3 LDC R11, c[0x0][0xc] ;  /* 0x00000300ff0bbb82 */ /* 0x000ea20000000800 */
[----:B0-----:R-:W-:Y:S01]  /*0500*/  @P3 IMAD.WIDE.U32 R16, R6, R17, R8 ;  /* 0x0000001106103225 */ /* 0x001fe200078e0008 */
[----:B-1----:R-:W-:Y:S01]  /*0510*/  @!UP0 ULEA UR8, UR7, UR6, 0x18 ;  /* 0x0000000607088291 */ /* 0x002fe2000f8ec03f */
[----:B------:R-:W-:-:S02]  /*0520*/  VOTEU.ALL UP0, P0 ;  /* 0x00000000003f7886 */ /* 0x000fc40000000000 */
[----:B------:R-:W-:Y:S01]  /*0530*/  ULDC UR6, c[0x0][0xc] ;  /* 0x0000030000067ab9 */ /* 0x000fe20000000800 */
[----:B------:R-:W-:Y:S01]  /*0540*/  ISETP.EQ.OR P0, PT, R0, RZ, !P1 ;  /* 0x000000ff0000720c */ /* 0x000fe20004f02670 */
[----:B------:R-:W-:-:S03]  /*0550*/  ULDC UR7, c[0x0][0x10] ;  /* 0x0000040000077ab9 */ /* 0x000fc60000000800 */
[C---:B------:R-:W-:Y:S01]  /*0560*/  ISETP.EQ.AND P0, PT, R10.reuse, RZ, P0 ;  /* 0x000000ff0a00720c */ /* 0x040fe20000702270 */
[----:B------:R-:W-:Y:S02]  /*0570*/  VIADD R10, R10, 0xffffffff ;  /* 0xffffffff0a0a7836 */ /* 0x000fe40000000000 */
[----:B--2---:R-:W-:Y:S01]  /*0580*/  @!P3 IMAD.WIDE.U32 R8, R11, R5, R6 ;  /* 0x000000050b08b225 */ /* 0x004fe200078e0006 */
[----:B------:R-:W0:Y:S02]  /*0590*/  FENCE.VIEW.ASYNC.S ;  /* 0x00000000000073c6 */ /* 0x000e240000000000 */
[----:B0-----:R-:W3:Y:S01]  /*05a0*/  @!UP0 SYNCS.EXCH.64 URZ, [UR8+0x80], UR4 ;  /* 0x00008004083f85b2 */ /* 0x001ee20008000100 */
[----:B------:R-:W-:Y:S01]  /*05b0*/  SEL R18, RZ, 0x1, !P0 ;  /* 0x00000001ff127807 */ /* 0x000fe20004000000 */
[----:B------:R-:W-:Y:S01]  /*05c0*/  @P3 IMAD.MOV.U32 R11, RZ, RZ, RZ ;  /* 0x000000ffff0b3224 */ /* 0x000fe200078e00ff */
[----:B------:R-:W-:Y:S01]  /*05d0*/  ISETP.GE.U32.AND P1, PT, R10, 0x2, PT ;  /* 0x000000020a00780c */ /* 0x000fe20003f26070 */
[----:B------:R-:W-:-:S02]  /*05e0*/  @!P3 IMAD.MOV.U32 R16, RZ, RZ, R8 ;  /* 0x000000ffff10b224 */ /* 0x000fc400078e0008 */
[----:B------:R-:W-:Y:S01]  /*05f0*/  @P3 IMAD.IADD R17, R17, 0x1, R11 ;  /* 0x0000000111113824 */ /* 0x000fe200078e020b */
[----:B------:R-:W-:Y:S01]  /*0600*/  SEL R18, R18, 0x2, P1 ;  /* 0x0000000212127807 */ /* 0x000fe20000800000 */
[----:B------:R-:W-:Y:S01]  /*0610*/  @!P3 IMAD.MOV.U32 R17, RZ, RZ, R9 ;  /* 0x000000ffff11b224 */ /* 0x000fe200078e0009 */
[----:B------:R0:W3:Y:S01]  /*0620*/  @!UP1 SYNCS.EXCH.64 URZ, [UR8+0x88], UR4 ;  /* 0x00008804083f95b2 */ /* 0x0000e20008000100 */
[----:B------:R-:W-:Y:S01]  /*0630*/  NOP ;  /* 0x0000000000007918 */ /* 0x000fe20000000000 */
[----:B0-----:R-:W-:-:S03]  /*0640*/  UIMAD.WIDE.U32 UR4, UR6, UR7, URZ ;  /* 0x00000007060472a5 */ /* 0x001fc6000f8e003f */
[----:B------:R-:W-:Y:S02]  /*0650*/  ULDC UR6, c[0x0][0x14] ;  /* 0x0000050000067ab9 */ /* 0x000fe40000000800 */
[----:B------:R-:W-:Y:S02]  /*0660*/  UIMAD.WIDE.U32 UR36, UR4, UR6, URZ ;  /* 0x00000006042472a5 */ /* 0x000fe4000f8e003f */
[----:B------:R-:W-:-:S04]  /*0670*/  UIMAD UR42, UR5, UR6, URZ ;  /* 0x00000006052a72a4 */ /* 0x000fc8000f8e023f */
[----:B------:R-:W-:Y:S01]  /*0680*/  UIADD3 UR42, UR37, UR42, URZ ;  /* 0x0000002a252a7290 */ /* 0x000fe2000fffe03f */
[----:B---34-:R-:W-:Y:S06]  /*0690*/  BAR.SYNC.DEFER_BLOCKING 0x0 ;  /* 0x0000000000007b1d */ /* 0x018fec0000010000 */
[----:B------:R-:W-:Y:S05]  /*06a0*/  @!P2 BRA `(.L_x_3) ;  /* 0x0000005c00c4a947 */ /* 0x000fea0003800000 */
[----:B------:R-:W-:-:S13]  /*06b0*/  ISETP.GT.U32.AND P0, PT, R10, 0x1, PT ;  /* 0x000000010a00780c */ /* 0x000fda0003f04070 */
[----:B------:R-:W-:Y:S05]  /*06c0*/  @P0 EXIT ;  /* 0x000000000000094d */ /* 0x000fea0003800000 */
[----:B------:R-:W-:Y:S01]  /*06d0*/  ULDC.64 UR4, c[0x0][0x650] ;  /* 0x0001940000047ab9 */ /* 0x000fe20000000a00 */
[----:B------:R-:W-:Y:S01]  /*06e0*/  PRMT R0, RZ, 0x7610, R0 ;  /* 0x00007610ff007816 */ /* 0x000fe20000000000 */
[----:B------:R-:W-:Y:S01]  /*06f0*/  IMAD.MOV.U32 R101, RZ, RZ, -0x1 ;  /* 0xffffffffff657424 */ /* 0x000fe200078e00ff */
[----:B------:R-:W-:Y:S01]  /*0700*/  ISETP.GE.U32.AND P0, PT, R16, UR4, PT ;  /* 0x0000000410007c0c */ /* 0x000fe2000bf06070 */
[----:B------:R-:W-:Y:S02]  /*0710*/  IMAD.MOV.U32 R100, RZ, RZ, -0x1 ;  /* 0xffffffffff647424 */ /* 0x000fe400078e00ff */
[----:B------:R-:W-:Y:S01]  /*0720*/  IMAD.MOV.U32 R99, RZ, RZ, -0x1 ;  /* 0xffffffffff637424 */ /* 0x000fe200078e00ff */
[----:B------:R-:W-:-:S13]  /*0730*/  ISETP.GE.U32.AND.EX P0, PT, R17, UR5, PT, P0 ;  /* 0x0000000511007c0c */ /* 0x000fda000bf06100 */
[----:B------:R-:W-:Y:S05]  /*0740*/  @P0 BRA `(.L_x_4) ;  /* 0x0000000400540947 */ /* 0x000fea0003800000 */
[----:B------:R-:W0:Y:S01]  /*0750*/  LDC.64 R20, c[0x0][0x628] ;  /* 0x00018a00ff147b82 */ /* 0x000e220000000a00 */
[----:B------:R-:W-:Y:S02]  /*0760*/  IMAD.MOV.U32 R8, RZ, RZ, R16 ;  /* 0x000000ffff087224 */ /* 0x000fe400078e0010 */
[----:B------:R-:W-:-:S05]  /*0770*/  IMAD.MOV.U32 R9, RZ, RZ, R17 ;  /* 0x000000ffff097224 */ /* 0x000fca00078e0011 */
[----:B------:R-:W1:Y:S08]  /*0780*/  LDC R0, c[0x0][0x630] ;  /* 0x00018c00ff007b82 */ /* 0x000e700000000800 */
[----:B------:R-:W2:Y:S01]  /*0790*/  LDC.64 R22, c[0x0][0x620] ;  /* 0x00018800ff167b82 */ /* 0x000ea20000000a00 */
[----:B0-----:R-:W-:-:S04]  /*07a0*/  ISETP.NE.U32.AND P0, PT, R20, RZ, PT ;  /* 0x000000ff1400720c */ /* 0x001fc80003f05070 */
[----:B------:R-:W-:-:S13]  /*07b0*/  ISETP.NE.AND.EX P0, PT, R21, RZ, PT, P0 ;  /* 0x000000ff1500720c */ /* 0x000fda0003f05300 */
[----:B-12---:R-:W-:Y:S05]  /*07c0*/  @!P0 BRA `(.L_x_5) ;  /* 0x0000000000288947 */ /* 0x006fea0003800000 */
[----:B------:R-:W0:Y:S02]  /*07d0*/  LDC R13, c[0x0][0x634] ;  /* 0x00018d00ff0d7b82 */ /* 0x000e240000000800 */
[----:B0-----:R-:W-:-:S05]  /*07e0*/  IADD3 R13, P0, R16, R13, RZ ;  /* 0x0000000d100d7210 */ /* 0x001fca0007f1e0ff */
[----:B------:R-:W-:-:S04]  /*07f0*/  IMAD.X R15, RZ, RZ, R17, P0 ;  /* 0x000000ffff0f7224 */ /* 0x000fc800000e0611 */
[----:B------:R-:W-:-:S04]  /*0800*/  IMAD.WIDE.U32 R8, R15, R20, RZ ;  /* 0x000000140f087225 */ /* 0x000fc800078e00ff */
[----:B------:R-:W-:-:S04]  /*0810*/  IMAD.WIDE.U32 R10, P0, R13, R21, R8 ;  /* 0x000000150d0a7225 */ /* 0x000fc80007800008 */
[----:B------:R-:W-:-:S04]  /*0820*/  IMAD.WIDE.U32 R8, R13, R20, RZ ;  /* 0x000000140d087225 */ /* 0x000fc800078e00ff */
[----:B------:R-:W-:Y:S01]  /*0830*/  IMAD.X R13, RZ, RZ, RZ, P0 ;  /* 0x000000ffff0d7224 */ /* 0x000fe200000e06ff */
[----:B------:R-:W-:Y:S01]  /*0840*/  IADD3 RZ, P0, R9, R10, RZ ;  /* 0x0000000a09ff7210 */ /* 0x000fe20007f1e0ff */
[----:B------:R-:W-:-:S04]  /*0850*/  IMAD.MOV.U32 R12, RZ, RZ, R11 ;  /* 0x000000ffff0c7224 */ /* 0x000fc800078e000b */
[----:B------:R-:W-:-:S08]  /*0860*/  IMAD.WIDE.U32.X R8, R15, R21, R12, P0 ;  /* 0x000000150f087225 */ /* 0x000fd000000e040c */
.L_x_5:
[-CC-:B------:R-:W-:Y:S01]  /*0870*/  SHF.R.U64 R99, R8, R0.reuse, R9.reuse ;  /* 0x0000000008637219 */ /* 0x180fe20000001209 */
[----:B------:R-:W0:Y:S01]  /*0880*/  LDC R12, c[0x0][0x618] ;  /* 0x00018600ff0c7b82 */ /* 0x000e220000000800 */
[----:B------:R-:W-:Y:S01]  /*0890*/  SHF.R.U32.HI R7, RZ, R0, R9 ;  /* 0x00000000ff077219 */ /* 0x000fe20000011609 */
[----:B------:R-:W-:Y:S01]  /*08a0*/  ULDC UR4, c[0x0][0x150] ;  /* 0x0000540000047ab9 */ /* 0x000fe20000000800 */
[----:B------:R-:W-:Y:S02]  /*08b0*/  IADD3 R11, P0, RZ, -R99, RZ ;  /* 0x80000063ff0b7210 */ /* 0x000fe40007f1e0ff */
[----:B------:R-:W-:-:S03]  /*08c0*/  I2FP.F32.U32 R0, R6 ;  /* 0x0000000600007245 */ /* 0x000fc60000201000 */
[----:B------:R-:W1:Y:S01]  /*08d0*/  LDC.64 R30, c[0x0][0x640] ;  /* 0x00019000ff1e7b82 */ /* 0x000e620000000a00 */
[----:B------:R-:W-:Y:S02]  /*08e0*/  IMAD.X R13, RZ, RZ, ~R7, P0 ;  /* 0x000000ffff0d7224 */ /* 0x000fe400000e0e07 */
[----:B------:R-:W-:Y:S01]  /*08f0*/  FMUL R0, R0, UR4 ;  /* 0x0000000400007c20 */ /* 0x000fe20008400000 */
[----:B------:R-:W-:Y:S01]  /*0900*/  IMAD.WIDE.U32 R8, R11, R22, R16 ;  /* 0x000000160b087225 */ /* 0x000fe200078e0010 */
[----:B------:R-:W-:-:S03]  /*0910*/  ULDC UR4, c[0x0][0x154] ;  /* 0x0000550000047ab9 */ /* 0x000fc60000000800 */
[----:B------:R-:W-:Y:S01]  /*0920*/  IMAD R10, R13, R22, RZ ;  /* 0x000000160d0a7224 */ /* 0x000fe200078e02ff */
[----:B------:R-:W2:Y:S01]  /*0930*/  LDC R7, c[0x0][0x144] ;  /* 0x00005100ff077b82 */ /* 0x000ea20000000800 */
[----:B------:R-:W3:Y:S02]  /*0940*/  F2I.U32.TRUNC.NTZ R0, R0 ;  /* 0x0000000000007305 */ /* 0x000ee4000020f000 */
[----:B------:R-:W-:-:S04]  /*0950*/  IMAD R11, R11, R23, R10 ;  /* 0x000000170b0b7224 */ /* 0x000fc800078e020a */
[----:B------:R-:W-:Y:S01]  /*0960*/  IMAD.IADD R9, R9, 0x1, R11 ;  /* 0x0000000109097824 */ /* 0x000fe200078e020b */
[----:B------:R-:W4:Y:S01]  /*0970*/  LDC R24, c[0x0][0x608] ;  /* 0x00018200ff187b82 */ /* 0x000f220000000800 */
[----:B------:R-:W-:-:S03]  /*0980*/  IMAD.MOV.U32 R11, RZ, RZ, -0x1 ;  /* 0xffffffffff0b7424 */ /* 0x000fc600078e00ff */
[-CC-:B0-----:R-:W-:Y:S02]  /*0990*/  SHF.R.U64 R22, R8, R12.reuse, R9.reuse ;  /* 0x0000000c08167219 */ /* 0x181fe40000001209 */
[----:B------:R-:W-:Y:S02]  /*09a0*/  I2FP.F32.U32 R8, R5 ;  /* 0x0000000500087245 */ /* 0x000fe40000201000 */
[----:B------:R-:W0:Y:S01]  /*09b0*/  LDC R28, c[0x0][0x658] ;  /* 0x00019600ff1c7b82 */ /* 0x000e220000000800 */
[----:B-1----:R-:W-:Y:S01]  /*09c0*/  ISETP.NE.U32.AND P0, PT, R30, RZ, PT ;  /* 0x000000ff1e00720c */ /* 0x002fe20003f05070 */
[----:B---3--:R-:W-:Y:S02]  /*09d0*/  IMAD.MOV R10, RZ, RZ, -R0 ;  /* 0x000000ffff0a7224 */ /* 0x008fe400078e0a00 */
[----:B------:R-:W-:Y:S01]  /*09e0*/  FMUL R8, R8, UR4 ;  /* 0x0000000408087c20 */ /* 0x000fe20008400000 */
[----:B------:R-:W-:Y:S02]  /*09f0*/  SHF.R.U32.HI R9, RZ, R12, R9 ;  /* 0x0000000cff097219 */ /* 0x000fe40000011609 */
[----:B------:R-:W-:Y:S01]  /*0a00*/  ISETP.NE.AND.EX P0, PT, R31, RZ, PT, P0 ;  /* 0x000000ff1f00720c */ /* 0x000fe20003f05300 */
[----:B------:R1:W3:Y:S01]  /*0a10*/  F2I.U32.TRUNC.NTZ R15, R8 ;  /* 0x00000008000f7305 */ /* 0x0002e2000020f000 */
[----:B------:R-:W1:Y:S01]  /*0a20*/  LDC R20, c[0x0][0x148] ;  /* 0x00005200ff147b82 */ /* 0x000e620000000800 */
[----:B--2---:R-:W-:-:S07]  /*0a30*/  IMAD R0, R7, R10, R6 ;  /* 0x0000000a07007224 */ /* 0x004fce00078e0206 */
[----:B------:R-:W2:Y:S01]  /*0a40*/  LDC R26, c[0x0][0x600] ;  /* 0x00018000ff1a7b82 */ /* 0x000ea20000000800 */
[-CC-:B----4-:R-:W-:Y:S02]  /*0a50*/  SHF.R.U64 R32, R22, R24.reuse, R9.reuse ;  /* 0x0000001816207219 */ /* 0x190fe40000001209 */
[----:B------:R-:W-:Y:S01]  /*0a60*/  SHF.R.U32.HI R7, RZ, R24, R9 ;  /* 0x00000018ff077219 */ /* 0x000fe20000011609 */
[----:B------:R-:W-:-:S04]  /*0a70*/  IMAD.MOV.U32 R9, RZ, RZ, 0x1 ;  /* 0x00000001ff097424 */ /* 0x000fc800078e00ff */
[----:B------:R-:W4:Y:S01]  /*0a80*/  LDC R21, c[0x0][0x648] ;  /* 0x00019200ff157b82 */ /* 0x000f220000000800 */
[-C--:B0-----:R-:W-:Y:S02]  /*0a90*/  SHF.L.U32 R6, R11, R28.reuse, RZ ;  /* 0x0000001c0b067219 */ /* 0x081fe400000006ff */
[--C-:B------:R-:W-:Y:S02]  /*0aa0*/  SHF.R.U64 R24, R32, R28, R7.reuse ;  /* 0x0000001c20187219 */ /* 0x100fe40000001207 */
[----:B------:R-:W-:Y:S02]  /*0ab0*/  LOP3.LUT R13, RZ, R6, RZ, 0x33, !PT ;  /* 0x00000006ff0d7212 */ /* 0x000fe400078e33ff */
[-C--:B------:R-:W-:Y:S01]  /*0ac0*/  SHF.R.U32.HI R7, RZ, R28.reuse, R7 ;  /* 0x0000001cff077219 */ /* 0x080fe20000011607 */
[----:B------:R-:W0:Y:S01]  /*0ad0*/  LDC R23, c[0x0][0x638] ;  /* 0x00018e00ff177b82 */ /* 0x000e220000000800 */
[----:B------:R-:W-:Y:S01]  /*0ae0*/  SHF.L.U32 R12, R9, R28, RZ ;  /* 0x0000001c090c7219 */ /* 0x000fe200000006ff */
[----:B------:R-:W-:-:S06]  /*0af0*/  IMAD.MOV.U32 R6, RZ, RZ, R24 ;  /* 0x000000ffff067224 */ /* 0x000fcc00078e0018 */
[----:B------:R-:W0:Y:S01]  /*0b00*/  LDC R101, c[0x0][0x610] ;  /* 0x00018400ff657b82 */ /* 0x000e220000000800 */
[----:B-1-3--:R-:W-:Y:S05]  /*0b10*/  @!P0 BRA `(.L_x_6) ;  /* 0x0000000000288947 */ /* 0x00afea0003800000 */
[----:B------:R-:W1:Y:S02]  /*0b20*/  LDC R11, c[0x0][0x64c] ;  /* 0x00019300ff0b7b82 */ /* 0x000e640000000800 */
[----:B-1----:R-:W-:-:S05]  /*0b30*/  IADD3 R11, P0, R24, R11, RZ ;  /* 0x0000000b180b7210 */ /* 0x002fca0007f1e0ff */
        /* <DEDUP_REMOVED lines=8> */
.L_x_6:
[----:B----4-:R-:W-:Y:S01]  /*0bc0*/  SHF.R.U64 R6, R6, R21, R7 ;  /* 0x0000001506067219 */ /* 0x010fe20000001207 */
[----:B--2---:R-:W-:Y:S01]  /*0bd0*/  VIADD R7, R26, 0xffffffff ;  /* 0xffffffff1a077836 */ /* 0x004fe20000000000 */
[----:B------:R-:W-:Y:S01]  /*0be0*/  LOP3.LUT R13, R32, R13, RZ, 0xc0, !PT ;  /* 0x0000000d200d7212 */ /* 0x000fe200078ec0ff */
[----:B------:R-:W-:Y:S02]  /*0bf0*/  IMAD.MOV R15, RZ, RZ, -R15 ;  /* 0x000000ffff0f7224 */ /* 0x000fe400078e0a0f */
[----:B------:R-:W-:Y:S02]  /*0c00*/  IMAD.MOV R8, RZ, RZ, -R6 ;  /* 0x000000ffff087224 */ /* 0x000fe400078e0a06 */
[----:B------:R-:W-:Y:S01]  /*0c10*/  IMAD R13, R12, R6, R13 ;  /* 0x000000060c0d7224 */ /* 0x000fe200078e020d */
[----:B------:R-:W-:Y:S01]  /*0c20*/  LOP3.LUT R6, R22, R7, RZ, 0xc0, !PT ;  /* 0x0000000716067212 */ /* 0x000fe200078ec0ff */
[----:B------:R-:W-:Y:S02]  /*0c30*/  @P3 IMAD R0, R20, R15, R5 ;  /* 0x0000000f14003224 */ /* 0x000fe400078e0205 */
[----:B0-----:R-:W-:-:S02]  /*0c40*/  IMAD R5, R8, R23, R24 ;  /* 0x0000001708057224 */ /* 0x001fc400078e0218 */
[----:B------:R-:W-:Y:S02]  /*0c50*/  IMAD R101, R13, R101, R0 ;  /* 0x000000650d657224 */ /* 0x000fe400078e0200 */
[----:B------:R-:W-:Y:S02]  /*0c60*/  IMAD R6, R5, R26, R6 ;  /* 0x0000001a05067224 */ /* 0x000fe400078e0206 */
[----:B------:R-:W-:-:S03]  /*0c70*/  IMAD.MOV.U32 R0, RZ, RZ, 0x1 ;  /* 0x00000001ff007424 */ /* 0x000fc600078e00ff */
[----:B------:R-:W-:Y:S02]  /*0c80*/  SEL R100, R6, R101, !P3 ;  /* 0x0000006506647207 */ /* 0x000fe40005800000 */
[----:B------:R-:W-:-:S07]  /*0c90*/  SEL R101, R101, R6, !P3 ;  /* 0x0000000665657207 */ /* 0x000fce0005800000 */
.L_x_4:
[----:B------:R-:W-:-:S08]  /*0ca0*/  NOP ;  /* 0x0000000000007918 */ /* 0x000fd00000000000 */
[----:B------:R-:W0:Y:S02]  /*0cb0*/  USETMAXREG.TRY_ALLOC.CTAPOOL UP0, 0xe8 ;  /* 0x000000e8000079c8 */ /* 0x000e240008000600 */
[----:B0-----:R-:W-:-:S13]  /*0cc0*/  PLOP3.LUT P0, PT, PT, PT, UP0, 0x80, 0x0 ;  /* 0x000000000000781c */ /* 0x001fda0003f0f008 */
[----:B------:R-:W-:Y:S05]  /*0cd0*/  @!P0 BRA `(.L_x_4) ;  /* 0xfffffffc00f08947 */ /* 0x000fea000383ffff */
[----:B------:R-:W-:Y:S01]  /*0ce0*/  ULDC.64 UR4, c[0x0][0x598] ;  /* 0x0001660000047ab9 */ /* 0x000fe20000000a00 */
[----:B------:R-:W-:Y:S01]  /*0cf0*/  ULDC.64 UR38, c[0x0][0x208] ;  /* 0x0000820000267ab9 */ /* 0x000fe20000000a00 */
[----:B------:R-:W-:-:S04]  /*0d00*/  ISETP.NE.U32.AND P0, PT, RZ, UR4, PT ;  /* 0x00000004ff007c0c */ /* 0x000fc8000bf05070 */
[----:B------:R-:W-:-:S13]  /*0d10*/  ISETP.NE.AND.EX P0, PT, RZ, UR5, PT, P0 ;  /* 0x00000005ff007c0c */ /* 0x000fda000bf05300 */
[----:B------:R-:W-:Y:S05]  /*0d20*/  @!P0 BRA `(.L_x_7) ;  /* 0x00000000001c8947 */ /* 0x000fea0003800000 */
[----:B------:R-:W0:Y:S02]  /*0d30*/  LDC.64 R6, c[0x0][0x598] ;  /* 0x00016600ff067b82 */ /* 0x000e240000000a00 */
[----:B0-----:R-:W2:Y:S02]  /*0d40*/  LDG.E.64 R6, desc[UR38][R6.64] ;  /* 0x0000002606067981 */ /* 0x001ea4000c1e1b00 */
[----:B--2---:R-:W-:-:S04]  /*0d50*/  ISETP.NE.U32.AND P0, PT, R6, RZ, PT ;  /* 0x000000ff0600720c */ /* 0x004fc80003f05070 */
[----:B------:R-:W-:-:S13]  /*0d60*/  ISETP.NE.AND.EX P0, PT, R7, RZ, PT, P0 ;  /* 0x000000ff0700720c */ /* 0x000fda0003f05300 */
[----:B------:R-:W-:Y:S05]  /*0d70*/  @!P0 BRA `(.L_x_7) ;  /* 0x0000000000088947 */ /* 0x000fea0003800000 */
[----:B------:R0:W5:Y:S01]  /*0d80*/  LD.E R19, desc[UR38][R6.64] ;  /* 0x0000002606137980 */ /* 0x000162000c101900 */
[----:B------:R-:W-:Y:S05]  /*0d90*/  BRA `(.L_x_8) ;  /* 0x0000000000247947 */ /* 0x000fea0003800000 */
.L_x_7:
[----:B------:R-:W-:Y:S02]  /*0da0*/  ULDC.64 UR4, c[0x0][0x588] ;  /* 0x0001620000047ab9 */ /* 0x000fe40000000a00 */
[----:B------:R-:W-:-:S04]  /*0db0*/  ISETP.NE.U32.AND P0, PT, RZ, UR4, PT ;  /* 0x00000004ff007c0c */ /* 0x000fc8000bf05070 */
[----:B------:R-:W-:-:S13]  /*0dc0*/  ISETP.NE.AND.EX P0, PT, RZ, UR5, PT, P0 ;  /* 0x00000005ff007c0c */ /* 0x000fda000bf05300 */
[----:B------:R-:W-:Y:S05]  /*0dd0*/  @!P0 BRA `(.L_x_9) ;  /* 0x00000000000c8947 */ /* 0x000fea0003800000 */
[----:B------:R-:W0:Y:S02]  /*0de0*/  LDC.64 R6, c[0x0][0x588] ;  /* 0x00016200ff067b82 */ /* 0x000e240000000a00 */
[----:B0-----:R1:W5:Y:S01]  /*0df0*/  LDG.E R19, desc[UR38][R6.64] ;  /* 0x0000002606137981 */ /* 0x001362000c1e1900 */
[----:B------:R-:W-:Y:S05]  /*0e00*/  BRA `(.L_x_8) ;  /* 0x0000000000087947 */ /* 0x000fea0003800000 */
.L_x_9:
[----:B------:R-:W-:Y:S02]  /*0e10*/  ULDC UR4, c[0x0][0x580] ;  /* 0x0001600000047ab9 */ /* 0x000fe40000000800 */
[----:B------:R-:W-:-:S07]  /*0e20*/  IMAD.U32 R19, RZ, RZ, UR4 ;  /* 0x00000004ff137e24 */ /* 0x000fce000f8e00ff */
.L_x_8:
[----:B------:R-:W-:Y:S02]  /*0e30*/  ULDC.64 UR4, c[0x0][0x5a0] ;  /* 0x0001680000047ab9 */ /* 0x000fe40000000a00 */
[----:B------:R-:W-:-:S04]  /*0e40*/  ISETP.NE.U32.AND P0, PT, RZ, UR4, PT ;  /* 0x00000004ff007c0c */ /* 0x000fc8000bf05070 */
[----:B------:R-:W-:-:S13]  /*0e50*/  ISETP.NE.AND.EX P0, PT, RZ, UR5, PT, P0 ;  /* 0x00000005ff007c0c */ /* 0x000fda000bf05300 */
[----:B------:R-:W-:Y:S05]  /*0e60*/  @!P0 BRA `(.L_x_10) ;  /* 0x00000000001c8947 */ /* 0x000fea0003800000 */
[----:B01----:R-:W0:Y:S02]  /*0e70*/  LDC.64 R6, c[0x0][0x5a0] ;  /* 0x00016800ff067b82 */ /* 0x003e240000000a00 */
[----:B0-----:R-:W2:Y:S02]  /*0e80*/  LDG.E.64 R6, desc[UR38][R6.64] ;  /* 0x0000002606067981 */ /* 0x001ea4000c1e1b00 */
[----:B--2---:R-:W-:-:S04]  /*0e90*/  ISETP.NE.U32.AND P0, PT, R6, RZ, PT ;  /* 0x000000ff0600720c */ /* 0x004fc80003f05070 */
[----:B------:R-:W-:-:S13]  /*0ea0*/  ISETP.NE.AND.EX P0, PT, R7, RZ, PT, P0 ;  /* 0x000000ff0700720c */ /* 0x000fda0003f05300 */
[----:B------:R-:W-:Y:S05]  /*0eb0*/  @!P0 BRA `(.L_x_10) ;  /* 0x0000000000088947 */ /* 0x000fea0003800000 */
[----:B------:R0:W5:Y:S01]  /*0ec0*/  LD.E R88, desc[UR38][R6.64] ;  /* 0x0000002606587980 */ /* 0x000162000c101900 */
[----:B------:R-:W-:Y:S05]  /*0ed0*/  BRA `(.L_x_11) ;  /* 0x0000000000247947 */ /* 0x000fea0003800000 */
.L_x_10:
[----:B------:R-:W-:Y:S02]  /*0ee0*/  ULDC.64 UR4, c[0x0][0x590] ;  /* 0x0001640000047ab9 */ /* 0x000fe40000000a00 */
[----:B------:R-:W-:-:S04]  /*0ef0*/  ISETP.NE.U32.AND P0, PT, RZ, UR4, PT ;  /* 0x00000004ff007c0c */ /* 0x000fc8000bf05070 */
[----:B------:R-:W-:-:S13]  /*0f00*/  ISETP.NE.AND.EX P0, PT, RZ, UR5, PT, P0 ;  /* 0x00000005ff007c0c */ /* 0x000fda000bf05300 */
[----:B------:R-:W-:Y:S05]  /*0f10*/  @!P0 BRA `(.L_x_12) ;  /* 0x00000000000c8947 */ /* 0x000fea0003800000 */
[----:B------:R-:W2:Y:S02]  /*0f20*/  LDC.64 R88, c[0x0][0x590] ;  /* 0x00016400ff587b82 */ /* 0x000ea40000000a00 */
[----:B--2---:R2:W5:Y:S01]  /*0f30*/  LDG.E R88, desc[UR38][R88.64] ;  /* 0x0000002658587981 */ /* 0x004562000c1e1900 */
[----:B------:R-:W-:Y:S05]  /*0f40*/  BRA `(.L_x_11) ;  /* 0x0000000000087947 */ /* 0x000fea0003800000 */
.L_x_12:
[----:B------:R-:W-:Y:S02]  /*0f50*/  ULDC UR4, c[0x0][0x584] ;  /* 0x0001610000047ab9 */ /* 0x000fe40000000800 */
[----:B------:R-:W-:-:S07]  /*0f60*/  IMAD.U32 R88, RZ, RZ, UR4 ;  /* 0x00000004ff587e24 */ /* 0x000fce000f8e00ff */
.L_x_11:
[----:B------:R-:W-:-:S13]  /*0f70*/  LOP3.LUT P0, RZ, R0, 0xff, RZ, 0xc0, !PT ;  /* 0x000000ff00ff7812 */ /* 0x000fda000780c0ff */
[----:B------:R-:W-:Y:S05]  /*0f80*/  @!P0 EXIT ;  /* 0x000000000000894d */ /* 0x000fea0003800000 */
[----:B------:R-:W3:Y:S01]  /*0f90*/  LDC R90, c[0x0][0x658] ;  /* 0x00019600ff5a7b82 */ /* 0x000ee20000000800 */
[----:B------:R-:W-:Y:S01]  /*0fa0*/  ULDC.64 UR6, c[0x0][0x288] ;  /* 0x0000a20000067ab9 */ /* 0x000fe20000000a00 */
[----:B------:R-:W-:Y:S01]  /*0fb0*/  LOP3.LUT R14, R14, 0x1, RZ, 0xc0, !PT ;  /* 0x000000010e0e7812 */ /* 0x000fe200078ec0ff */
[----:B------:R-:W-:Y:S01]  /*0fc0*/  UIADD3 UR4, UR7, 0x3f, URZ ;  /* 0x0000003f07047890 */ /* 0x000fe2000fffe03f */
[----:B------:R-:W-:Y:S01]  /*0fd0*/  SHF.R.U32.HI R0, RZ, 0x2, R3 ;  /* 0x00000002ff007819 */ /* 0x000fe20000011603 */
[----:B01----:R-:W-:Y:S01]  /*0fe0*/  IMAD.MOV.U32 R7, RZ, RZ, -0x1 ;  /* 0xffffffffff077424 */ /* 0x003fe200078e00ff */
[----:B------:R-:W-:Y:S01]  /*0ff0*/  SHF.R.U32.HI R4, RZ, 0x1, R4 ;  /* 0x00000001ff047819 */ /* 0x000fe20000011604 */
[----:B------:R-:W-:Y:S01]  /*1000*/  USHF.R.S32.HI UR5, URZ, 0x1f, UR4 ;  /* 0x0000001f3f057899 */ /* 0x000fe20008011404 */
[----:B------:R-:W0:Y:S01]  /*1010*/  LDC.64 R92, c[0x0][0x5c8] ;  /* 0x00017200ff5c7b82 */ /* 0x000e220000000a00 */
[----:B------:R-:W-:Y:S01]  /*1020*/  IMAD.SHL.U32 R5, R14, 0x40, RZ ;  /* 0x000000400e057824 */ /* 0x000fe200078e00ff */
[----:B------:R-:W-:Y:S01]  /*1030*/  LOP3.LUT R0, R0, 0x7, RZ, 0xc0, !PT ;  /* 0x0000000700007812 */ /* 0x000fe200078ec0ff */
[----:B------:R-:W-:Y:S01]  /*1040*/  ULEA.HI UR5, UR5, UR4, URZ, 0x6 ;  /* 0x0000000405057291 */ /* 0x000fe2000f8f303f */
[----:B------:R-:W-:Y:S01]  /*1050*/  LOP3.LUT R23, R4, 0x30, RZ, 0xc0, !PT ;  /* 0x0000003004177812 */ /* 0x000fe200078ec0ff */
[----:B------:R-:W-:Y:S01]  /*1060*/  IMAD.MOV.U32 R9, RZ, RZ, 0x1 ;  /* 0x00000001ff097424 */ /* 0x000fe200078e00ff */
[--C-:B------:R-:W-:Y:S01]  /*1070*/  LOP3.LUT R22, R5, 0x40, R0.reuse, 0xe2, !PT ;  /* 0x0000004005167812 */ /* 0x100fe200078ee200 */
[----:B------:R-:W-:Y:S01]  /*1080*/  USHF.R.S32.HI UR43, URZ, 0x6, UR5 ;  /* 0x000000063f2b7899 */ /* 0x000fe20008011405 */
[----:B------:R-:W1:Y:S01]  /*1090*/  LDC R95, c[0x0][0x600] ;  /* 0x00018000ff5f7b82 */ /* 0x000e620000000800 */
[-C--:B------:R-:W-:Y:S01]  /*10a0*/  IADD3 R5, RZ, -R23.reuse, -R0 ;  /* 0x80000017ff057210 */ /* 0x080fe20007ffe800 */
[----:B------:R-:W-:Y:S01]  /*10b0*/  IMAD.U32 R6, RZ, RZ, UR6 ;  /* 0x00000006ff067e24 */ /* 0x000fe2000f8e00ff */
[C---:B--2---:R-:W-:Y:S01]  /*10c0*/  LOP3.LUT R89, R3.reuse, 0x3, RZ, 0xc0, !PT ;  /* 0x0000000303597812 */ /* 0x044fe200078ec0ff */
[----:B------:R-:W-:Y:S01]  /*10d0*/  UISETP.LT.AND UP0, UPT, UR43, 0x1, UPT ;  /* 0x000000012b00788c */ /* 0x000fe2000bf01270 */
[----:B------:R-:W-:Y:S01]  /*10e0*/  LOP3.LUT R94, R3, 0x80, RZ, 0xc0, !PT ;  /* 0x00000080035e7812 */ /* 0x000fe200078ec0ff */
[----:B------:R-:W-:Y:S01]  /*10f0*/  IMAD R5, R14, -0x40, R5 ;  /* 0xffffffc00e057824 */ /* 0x000fe200078e0205 */
[----:B------:R-:W-:Y:S01]  /*1100*/  ULDC UR4, c[0x0][0x284] ;  /* 0x0000a10000047ab9 */ /* 0x000fe20000000800 */
[-C--:B---3--:R-:W-:Y:S01]  /*1110*/  SHF.L.U32 R7, R7, R90.reuse, RZ ;  /* 0x0000005a07077219 */ /* 0x088fe200000006ff */
[----:B------:R-:W-:Y:S01]  /*1120*/  USEL UR44, UR43, 0x1, UP0 ;  /* 0x000000012b2c7887 */ /* 0x000fe20008000000 */
[----:B------:R-:W-:Y:S01]  /*1130*/  LOP3.LUT R22, R22, R23, RZ, 0xfc, !PT ;  /* 0x0000001716167212 */ /* 0x000fe200078efcff */
[----:B------:R-:W-:Y:S01]  /*1140*/  IMAD R89, R89, -0x2, R6 ;  /* 0xfffffffe59597824 */ /* 0x000fe200078e0206 */
[----:B------:R-:W-:Y:S01]  /*1150*/  SHF.L.U32 R90, R9, R90, RZ ;  /* 0x0000005a095a7219 */ /* 0x000fe200000006ff */
[----:B------:R-:W-:Y:S01]  /*1160*/  VIADD R97, R5, UR4 ;  /* 0x0000000405617c36 */ /* 0x000fe20008000000 */
[----:B------:R-:W-:Y:S01]  /*1170*/  LOP3.LUT R98, R18, 0x1, RZ, 0xfc, !PT ;  /* 0x0000000112627812 */ /* 0x000fe200078efcff */
[----:B------:R-:W-:Y:S01]  /*1180*/  IMAD.MOV.U32 R23, RZ, RZ, RZ ;  /* 0x000000ffff177224 */ /* 0x000fe200078e00ff */
[C---:B0-----:R-:W-:Y:S01]  /*1190*/  SHF.L.U64.HI R91, R92.reuse, 0x3, R93 ;  /* 0x000000035c5b7819 */ /* 0x041fe2000001025d */
[----:B------:R-:W-:Y:S01]  /*11a0*/  IMAD.SHL.U32 R92, R92, 0x8, RZ ;  /* 0x000000085c5c7824 */ /* 0x000fe200078e00ff */
[----:B------:R-:W-:Y:S01]  /*11b0*/  SHF.R.U32.HI R94, RZ, 0x7, R94 ;  /* 0x00000007ff5e7819 */ /* 0x000fe2000001165e */
[----:B------:R-:W-:Y:S01]  /*11c0*/  IMAD.SHL.U32 R93, R3, 0x2, RZ ;  /* 0x00000002035d7824 */ /* 0x000fe200078e00ff */
[----:B------:R-:W-:Y:S01]  /*11d0*/  LOP3.LUT R96, RZ, R7, RZ, 0x33, !PT ;  /* 0x00000007ff607212 */ /* 0x000fe200078e33ff */
[----:B------:R-:W-:Y:S01]  /*11e0*/  UIADD3 UR44, UR43, -UR44, URZ ;  /* 0x8000002c2b2c7290 */ /* 0x000fe2000fffe03f */
[----:B------:R-:W-:Y:S01]  /*11f0*/  UMOV UR40, URZ ;  /* 0x0000003f00287c82 */ /* 0x000fe20008000000 */
[----:B-1----:R-:W-:Y:S01]  /*1200*/  VIADD R95, R95, 0xffffffff ;  /* 0xffffffff5f5f7836 */ /* 0x002fe20000000000 */
[----:B------:R-:W-:-:S09]  /*1210*/  UMOV UR41, URZ ;  /* 0x0000003f00297c82 */ /* 0x000fd20008000000 */
.L_x_158:
[----:B0-----:R-:W0:Y:S01]  /*1220*/  SHFL.IDX PT, R0, R94, RZ, 0x1f ;  /* 0x00001fff5e007589 */ /* 0x001e2200000e0000 */
[----:B-1----:R-:W1:Y:S01]  /*1230*/  S2UR UR7, SR_CgaCtaId ;  /* 0x00000000000779c3 */ /* 0x002e620000008800 */
[----:B------:R-:W-:Y:S01]  /*1240*/  UMOV UR6, 0x400 ;  /* 0x0000040000067882 */ /* 0x000fe20000000000 */
[----:B0-----:R-:W-:Y:S01]  /*1250*/  R2UR UR4, R0 ;  /* 0x00000000000472ca */ /* 0x001fe200000e0000 */
[----:B-1----:R-:W-:-:S12]  /*1260*/  ULEA UR46, UR7, UR6, 0x18 ;  /* 0x00000006072e7291 */ /* 0x002fd8000f8ec03f */
[----:B------:R-:W-:-:S04]  /*1270*/  ULEA.HI UR5, UR4, UR4, URZ, 0x1 ;  /* 0x0000000404057291 */ /* 0x000fc8000f8f083f */
[----:B------:R-:W-:-:S04]  /*1280*/  ULOP3.LUT UR5, UR5, 0x7fffe, URZ, 0xc0, !UPT ;  /* 0x0007fffe05057892 */ /* 0x000fc8000f8ec03f */
[----:B------:R-:W-:-:S03]  /*1290*/  UIADD3 UR5, UR4, -UR5, URZ ;  /* 0x8000000504057290 */ /* 0x000fc6000fffe03f */
[----:B------:R-:W-:Y:S01]  /*12a0*/  ULDC UR4, c[0x0][0x28c] ;  /* 0x0000a30000047ab9 */ /* 0x000fe20000000800 */
[----:B------:R-:W-:Y:S01]  /*12b0*/  ULEA UR5, UR5, UR46, 0xd ;  /* 0x0000002e05057291 */ /* 0x000fe2000f8e683f */
[----:B------:R-:W-:-:S03]  /*12c0*/  ISETP.LT.AND P0, PT, RZ, UR4, PT ;  /* 0x00000004ff007c0c */ /* 0x000fc6000bf01270 */
[----:B------:R-:W-:-:S04]  /*12d0*/  UIADD3 UR5, UR5, 0x180, URZ ;  /* 0x0000018005057890 */ /* 0x000fc8000fffe03f */
[----:B------:R-:W-:-:S04]  /*12e0*/  USHF.R.U32.HI UR5, URZ, 0x4, UR5 ;  /* 0x000000043f057899 */ /* 0x000fc80008011605 */
[----:B------:R-:W-:Y:S02]  /*12f0*/  ULOP3.LUT UR45, UR5, 0x3fff, URZ, 0xc0, !UPT ;  /* 0x00003fff052d7892 */ /* 0x000fe4000f8ec03f */
[----:B--2345:R-:W-:Y:S10]  /*1300*/  @P0 BRA `(.L_x_13) ;  /* 0x0000000000400947 */ /* 0x03cff40003800000 */
[----:B------:R-:W-:Y:S01]  /*1310*/  MOV R0, 0x0 ;  /* 0x0000000000007802 */ /* 0x000fe20000000f00 */
[----:B------:R-:W-:Y:S01]  /*1320*/  ULDC.64 UR4, c[0x4][0x68] ;  /* 0x01001a0000047ab9 */ /* 0x000fe20000000a00 */
[----:B------:R-:W-:Y:S01]  /*1330*/  ULDC.64 UR6, c[0x4][0x8] ;  /* 0x0100020000067ab9 */ /* 0x000fe20000000a00 */
[----:B------:R-:W-:Y:S01]  /*1340*/  IMAD.U32 R4, RZ, RZ, UR4 ;  /* 0x00000004ff047e24 */ /* 0x000fe2000f8e00ff */
[----:B------:R0:W1:Y:S01]  /*1350*/  LDC.64 R14, c[0x4][R0] ;  /* 0x01000000000e7b82 */ /* 0x0000620000000a00 */
[----:B------:R-:W-:Y:S01]  /*1360*/  IMAD.U32 R5, RZ, RZ, UR5 ;  /* 0x00000005ff057e24 */ /* 0x000fe2000f8e00ff */
[----:B------:R-:W-:Y:S01]  /*1370*/  ULDC.64 UR4, c[0x4][0x70] ;  /* 0x01001c0000047ab9 */ /* 0x000fe20000000a00 */
[----:B------:R-:W-:Y:S02]  /*1380*/  IMAD.U32 R10, RZ, RZ, UR6 ;  /* 0x00000006ff0a7e24 */ /* 0x000fe4000f8e00ff */
[----:B------:R-:W-:Y:S02]  /*1390*/  IMAD.U32 R6, RZ, RZ, UR4 ;  /* 0x00000004ff067e24 */ /* 0x000fe4000f8e00ff */
[----:B------:R-:W-:-:S02]  /*13a0*/  IMAD.U32 R7, RZ, RZ, UR5 ;  /* 0x00000005ff077e24 */ /* 0x000fc4000f8e00ff */
[----:B------:R-:W-:Y:S02]  /*13b0*/  IMAD.U32 R11, RZ, RZ, UR7 ;  /* 0x00000007ff0b7e24 */ /* 0x000fe4000f8e00ff */
[----:B------:R-:W-:Y:S02]  /*13c0*/  IMAD.MOV.U32 R8, RZ, RZ, 0x1e1 ;  /* 0x000001e1ff087424 */ /* 0x000fe400078e00ff */
[----:B------:R-:W-:Y:S02]  /*13d0*/  IMAD.MOV.U32 R12, RZ, RZ, 0x1 ;  /* 0x00000001ff0c7424 */ /* 0x000fe400078e00ff */
[----:B0-----:R-:W-:-:S07]  /*13e0*/  IMAD.MOV.U32 R13, RZ, RZ, RZ ;  /* 0x000000ffff0d7224 */ /* 0x001fce00078e00ff */
[----:B------:R-:W-:-:S07]  /*13f0*/  LEPC R20, `(.L_x_13) ;  /* 0x000000001014794e */ /* 0x000fce0000000000 */
[----:B-1---5:R-:W-:Y:S05]  /*1400*/  CALL.ABS.NOINC R14 ;  /* 0x000000000e007343 */ /* 0x022fea0003c00000 */
.L_x_13:
[----:B------:R-:W-:-:S13]  /*1410*/  ISETP.NE.AND P0, PT, R98, 0x3, PT ;  /* 0x000000036200780c */ /* 0x000fda0003f05270 */
[----:B------:R-:W-:Y:S05]  /*1420*/  @!P0 BRA `(.L_x_14) ;  /* 0x0000000000048947 */ /* 0x000fea0003800000 */
[----:B------:R-:W-:Y:S01]  /*1430*/  BPT.TRAP 0x1 ;  /* 0x000000040000795c */ /* 0x000fe20000300000 */
.L_x_14:
[----:B------:R-:W-:Y:S02]  /*1440*/  IMAD.U32 R3, RZ, RZ, UR41 ;  /* 0x00000029ff037e24 */ /* 0x000fe4000f8e00ff */
[----:B------:R-:W-:-:S03]  /*1450*/  IMAD.U32 R0, RZ, RZ, UR40 ;  /* 0x00000028ff007e24 */ /* 0x000fc6000f8e00ff */
[----:B------:R-:W-:Y:S02]  /*1460*/  LEA R3, R3, UR46, 0x3 ;  /* 0x0000002e03037c11 */ /* 0x000fe4000f8e18ff */
[----:B------:R-:W-:-:S04]  /*1470*/  SHF.L.U32 R0, R0, 0x1f, RZ ;  /* 0x0000001f00007819 */ /* 0x000fc800000006ff */
[----:B------:R0:W1:Y:S01]  /*1480*/  SYNCS.PHASECHK.TRANS64.TRYWAIT P1, [R3+URZ], R0 ;  /* 0x00000000030075a7 */ /* 0x000062000802017f */
[----:B------:R-:W-:Y:S05]  /*1490*/  @!P0 BRA `(.L_x_15) ;  /* 0x0000000000048947 */ /* 0x000fea0003800000 */
[----:B------:R-:W-:Y:S01]  /*14a0*/  BPT.TRAP 0x1 ;  /* 0x000000040000795c */ /* 0x000fe20000300000 */
.L_x_15:
[----:B------:R-:W-:-:S05]  /*14b0*/  IMAD.U32 R4, RZ, RZ, UR44 ;  /* 0x0000002cff047e24 */ /* 0x000fca000f8e00ff */
[----:B------:R-:W-:Y:S01]  /*14c0*/  ISETP.GE.AND P2, PT, R4, 0x1, PT ;  /* 0x000000010400780c */ /* 0x000fe20003f46270 */
[----:B-1----:R-:W-:-:S12]  /*14d0*/  @P1 BRA `(.L_x_16) ;  /* 0x0000000000081947 */ /* 0x002fd80003800000 */
[----:B------:R-:W1:Y:S02]  /*14e0*/  SYNCS.PHASECHK.TRANS64.TRYWAIT P1, [R3+URZ], R0 ;  /* 0x00000000030075a7 */ /* 0x000e64000802017f */
[----:B-1----:R-:W-:Y:S05]  /*14f0*/  @!P1 BRA `(.L_x_17) ;  /* 0x00000068002c9947 */ /* 0x002fea0003800000 */
.L_x_16:
[----:B------:R-:W-:Y:S05]  /*1500*/  WARPSYNC.ALL ;  /* 0x0000000000007948 */ /* 0x000fea0003800000 */
[----:B------:R-:W-:Y:S01]  /*1510*/  UIADD3 UR4, UR46, 0x1c180, URZ ;  /* 0x0001c1802e047890 */ /* 0x000fe2000fffe03f */
[----:B------:R-:W-:Y:S01]  /*1520*/  WARPGROUP.ARRIVE ;  /* 0x00000000000079c5 */ /* 0x000fe20000000000 */
[----:B------:R-:W-:Y:S02]  /*1530*/  ULEA UR5, UR41, UR45, 0xa ;  /* 0x0000002d29057291 */ /* 0x000fe4000f8e503f */
[----:B------:R-:W-:Y:S01]  /*1540*/  USHF.R.U32.HI UR4, URZ, 0x4, UR4 ;  /* 0x000000043f047899 */ /* 0x000fe20008011604 */
[----:B------:R-:W-:Y:S01]  /*1550*/  UMOV UR9, 0x40000040 ;  /* 0x4000004000097882 */ /* 0x000fe20000000000 */
[----:B------:R-:W-:-:S02]  /*1560*/  UMOV UR11, 0x40000040 ;  /* 0x40000040000b7882 */ /* 0x000fc40000000000 */
[----:B------:R-:W-:Y:S01]  /*1570*/  ULOP3.LUT UR4, UR4, 0x3fff, URZ, 0xc0, !UPT ;  /* 0x00003fff04047892 */ /* 0x000fe2000f8ec03f */
[----:B------:R-:W-:-:S03]  /*1580*/  UMOV UR8, UR5 ;  /* 0x0000000500087c82 */ /* 0x000fc60008000000 */
[----:B------:R-:W-:-:S04]  /*1590*/  ULOP3.LUT UR4, UR4, 0x10000, URZ, 0xfc, !UPT ;  /* 0x0001000004047892 */ /* 0x000fc8000f8efc3f */
[----:B------:R-:W-:-:S07]  /*15a0*/  ULEA UR6, UR41, UR4, 0xa ;  /* 0x0000000429067291 */ /* 0x000fce000f8e503f */
[----:B------:R-:W-:Y:S02]  /*15b0*/  UMOV UR10, UR6 ;  /* 0x00000006000a7c82 */ /* 0x000fe40008000000 */
[----:B------:R-:W-:Y:S01]  /*15c0*/  HGMMA.64x128x16.F32.BF16 R24, gdesc[UR8].tnspA, RZ, !UPT, gsb0 ;  /* 0x21e00000081879f0 */ /* 0x000fe2000c0018ff */
[----:B------:R-:W-:Y:S02]  /*15d0*/  UIADD3 UR8, UR5, 0x80, URZ ;  /* 0x0000008005087890 */ /* 0x000fe4000fffe03f */
[----:B------:R-:W-:Y:S01]  /*15e0*/  UIADD3 UR10, UR6, 0x2, URZ ;  /* 0x00000002060a7890 */ /* 0x000fe2000fffe03f */
[----:B------:R-:W-:Y:S01]  /*15f0*/  UMOV UR9, 0x40000040 ;  /* 0x4000004000097882 */ /* 0x000fe20000000000 */
[----:B------:R-:W-:Y:S01]  /*1600*/  UMOV UR11, 0x40000040 ;  /* 0x40000040000b7882 */ /* 0x000fe20000000000 */
[----:B------:R-:W-:Y:S02]  /*1610*/  WARPGROUP.DEPBAR.LE gsb0, 0x0 ;  /* 0x00008000000079c5 */ /* 0x000fe40000010000 */
[----:B------:R-:W-:-:S06]  /*1620*/  WARPGROUP.ARRIVE ;  /* 0x00000000000079c5 */ /* 0x000fcc0000000000 */
[----:B------:R-:W-:Y:S01]  /*1630*/  HGMMA.64x128x16.F32.BF16 R24, gdesc[UR8].tnspA, R24, gsb0 ;  /* 0x21e00000081879f0 */ /* 0x000fe20008001818 */
        /* <DEDUP_REMOVED lines=13> */
[----:B------:R-:W-:Y:S03]  /*1710*/  HGMMA.64x128x16.F32.BF16 R24, gdesc[UR8].tnspA, R24, gsb0 ;  /* 0x21e00000081879f0 */ /* 0x000fe60008001818 */
[----:B------:R-:W-:Y:S02]  /*1720*/  WARPGROUP.DEPBAR.LE gsb0, 0x0 ;  /* 0x00008000000079c5 */ /* 0x000fe40000010000 */
[----:B------:R-:W-:Y:S05]  /*1730*/  @!P2 BRA `(.L_x_18) ;  /* 0x00000004001ca947 */ /* 0x000fea0003800000 */
[----:B------:R-:W-:Y:S01]  /*1740*/  UIADD3 UR5, UR41, 0x1, URZ ;  /* 0x0000000129057890 */ /* 0x000fe2000fffe03f */
[----:B01----:R-:W-:-:S03]  /*1750*/  IMAD.U32 R0, RZ, RZ, UR44 ;  /* 0x0000002cff007e24 */ /* 0x003fc6000f8e00ff */
[----:B------:R-:W-:-:S04]  /*1760*/  UISETP.NE.AND UP0, UPT, UR5, 0x7, UPT ;  /* 0x000000070500788c */ /* 0x000fc8000bf05270 */
[----:B------:R-:W-:Y:S02]  /*1770*/  USEL UR6, URZ, 0x1, UP0 ;  /* 0x000000013f067887 */ /* 0x000fe40008000000 */
[----:B------:R-:W-:Y:S02]  /*1780*/  USEL UR5, UR5, URZ, UP0 ;  /* 0x0000003f05057287 */ /* 0x000fe40008000000 */
[----:B------:R-:W-:-:S06]  /*1790*/  ULOP3.LUT UR6, UR40, UR6, URZ, 0x3c, !UPT ;  /* 0x0000000628067292 */ /* 0x000fcc000f8e3c3f */
[----:B------:R-:W-:Y:S01]  /*17a0*/  IMAD.U32 R5, RZ, RZ, UR6 ;  /* 0x00000006ff057e24 */ /* 0x000fe2000f8e00ff */
[----:B------:R-:W-:-:S06]  /*17b0*/  UMOV UR6, UR41 ;  /* 0x0000002900067c82 */ /* 0x000fcc0008000000 */
.L_x_25:
[----:B01----:R-:W-:Y:S05]  /*17c0*/  @!P0 BRA `(.L_x_19) ;  /* 0x0000000000048947 */ /* 0x003fea0003800000 */
[----:B------:R-:W-:Y:S01]  /*17d0*/  BPT.TRAP 0x1 ;  /* 0x000000040000795c */ /* 0x000fe20000300000 */
.L_x_19:
[----:B------:R-:W0:Y:S01]  /*17e0*/  S2UR UR8, SR_CgaCtaId ;  /* 0x00000000000879c3 */ /* 0x000e220000008800 */
[----:B------:R-:W-:Y:S01]  /*17f0*/  UMOV UR7, 0x400 ;  /* 0x0000040000077882 */ /* 0x000fe20000000000 */
[----:B------:R-:W-:Y:S01]  /*1800*/  SHF.L.U32 R3, R5, 0x1f, RZ ;  /* 0x0000001f05037819 */ /* 0x000fe200000006ff */
[----:B0-----:R-:W-:-:S04]  /*1810*/  ULEA UR13, UR8, UR7, 0x18 ;  /* 0x00000007080d7291 */ /* 0x001fc8000f8ec03f */
[----:B------:R-:W-:-:S09]  /*1820*/  ULEA UR7, UR5, UR13, 0x3 ;  /* 0x0000000d05077291 */ /* 0x000fd2000f8e183f */
[----:B------:R0:W1:Y:S01]  /*1830*/  SYNCS.PHASECHK.TRANS64.TRYWAIT P1, [UR7], R3 ;  /* 0x00000003ff0075a7 */ /* 0x0000620008020147 */
[----:B------:R-:W-:Y:S05]  /*1840*/  @!P0 BRA `(.L_x_20) ;  /* 0x0000000000048947 */ /* 0x000fea0003800000 */
[----:B------:R-:W-:Y:S01]  /*1850*/  BPT.TRAP 0x1 ;  /* 0x000000040000795c */ /* 0x000fe20000300000 */
.L_x_20:
[----:B-1----:R-:W-:Y:S05]  /*1860*/  @P1 BRA `(.L_x_21) ;  /* 0x0000000000081947 */ /* 0x002fea0003800000 */
[----:B------:R-:W1:Y:S02]  /*1870*/  SYNCS.PHASECHK.TRANS64.TRYWAIT P1, [UR7], R3 ;  /* 0x00000003ff0075a7 */ /* 0x000e640008020147 */
[----:B-1----:R-:W-:Y:S05]  /*1880*/  @!P1 BRA `(.L_x_22) ;  /* 0x00000064005c9947 */ /* 0x002fea0003800000 */
.L_x_21:
[----:B------:R-:W-:Y:S01]  /*1890*/  ULEA UR7, UR5, UR45, 0xa ;  /* 0x0000002d05077291 */ /* 0x000fe2000f8e503f */
[----:B------:R-:W-:Y:S01]  /*18a0*/  WARPGROUP.ARRIVE ;  /* 0x00000000000079c5 */ /* 0x000fe20000000000 */
[----:B------:R-:W-:Y:S01]  /*18b0*/  ULEA UR12, UR5, UR4, 0xa ;  /* 0x00000004050c7291 */ /* 0x000fe2000f8e503f */
[----:B------:R-:W-:Y:S01]  /*18c0*/  UMOV UR9, 0x40000040 ;  /* 0x4000004000097882 */ /* 0x000fe20000000000 */
[----:B------:R-:W-:-:S03]  /*18d0*/  UMOV UR11, 0x40000040 ;  /* 0x40000040000b7882 */ /* 0x000fc60000000000 */
[----:B------:R-:W-:Y:S02]  /*18e0*/  UMOV UR8, UR7 ;  /* 0x0000000700087c82 */ /* 0x000fe40008000000 */
[----:B------:R-:W-:Y:S02]  /*18f0*/  UMOV UR10, UR12 ;  /* 0x0000000c000a7c82 */ /* 0x000fe40008000000 */
[----:B------:R-:W-:Y:S01]  /*1900*/  HGMMA.64x128x16.F32.BF16 R24, gdesc[UR8].tnspA, R24, gsb0 ;  /* 0x21e00000081879f0 */ /* 0x000fe20008001818 */
[----:B------:R-:W-:Y:S02]  /*1910*/  UIADD3 UR8, UR7, 0x80, URZ ;  /* 0x0000008007087890 */ /* 0x000fe4000fffe03f */
[----:B------:R-:W-:Y:S01]  /*1920*/  UIADD3 UR10, UR12, 0x2, URZ ;  /* 0x000000020c0a7890 */ /* 0x000fe2000fffe03f */
[----:B------:R-:W-:Y:S01]  /*1930*/  UMOV UR9, 0x40000040 ;  /* 0x4000004000097882 */ /* 0x000fe20000000000 */
[----:B------:R-:W-:Y:S01]  /*1940*/  UMOV UR11, 0x40000040 ;  /* 0x40000040000b7882 */ /* 0x000fe20000000000 */
[----:B------:R-:W-:-:S02]  /*1950*/  WARPGROUP.DEPBAR.LE gsb0, 0x0 ;  /* 0x00008000000079c5 */ /* 0x000fc40000010000 */
        /* <DEDUP_REMOVED lines=18> */
[----:B------:R-:W-:Y:S01]  /*1a80*/  BPT.TRAP 0x1 ;  /* 0x000000040000795c */ /* 0x000fe20000300000 */
.L_x_23:
[----:B------:R-:W-:Y:S01]  /*1a90*/  ULEA UR7, UR6, UR13, 0x3 ;  /* 0x0000000d06077291 */ /* 0x000fe2000f8e183f */
[----:B------:R-:W-:-:S03]  /*1aa0*/  ISETP.GT.U32.AND P1, PT, R18, 0x1, PT ;  /* 0x000000011200780c */ /* 0x000fc60003f24070 */
[----:B------:R-:W-:-:S04]  /*1ab0*/  UIADD3 UR7, UR7, 0x38, URZ ;  /* 0x0000003807077890 */ /* 0x000fc8000fffe03f */
[----:B------:R-:W-:-:S09]  /*1ac0*/  UPRMT UR7, URZ, 0x654, UR7 ;  /* 0x000006543f077896 */ /* 0x000fd20008000007 */
[----:B------:R-:W-:Y:S01]  /*1ad0*/  SYNCS.ARRIVE.TRANS64.RED.A1T0 RZ, [UR7], RZ ;  /* 0x000000ffffff79a7 */ /* 0x000fe20008100407 */
[----:B------:R-:W-:Y:S05]  /*1ae0*/  @P1 BRA `(.L_x_24) ;  /* 0x0000000000041947 */ /* 0x000fea0003800000 */
[----:B------:R-:W-:Y:S01]  /*1af0*/  BPT.TRAP 0x1 ;  /* 0x000000040000795c */ /* 0x000fe20000300000 */
.L_x_24:
[----:B------:R-:W-:Y:S01]  /*1b00*/  UIADD3 UR5, UR5, 0x1, URZ ;  /* 0x0000000105057890 */ /* 0x000fe2000fffe03f */
[C---:B------:R-:W-:Y:S01]  /*1b10*/  ISETP.GT.AND P1, PT, R0.reuse, 0x1, PT ;  /* 0x000000010000780c */ /* 0x040fe20003f24270 */
[----:B------:R-:W-:Y:S01]  /*1b20*/  UIADD3 UR6, UR6, 0x1, URZ ;  /* 0x0000000106067890 */ /* 0x000fe2000fffe03f */
[----:B------:R-:W-:Y:S01]  /*1b30*/  VIADD R0, R0, 0xffffffff ;  /* 0xffffffff00007836 */ /* 0x000fe20000000000 */
[----:B------:R-:W-:Y:S02]  /*1b40*/  UISETP.NE.AND UP0, UPT, UR5, 0x7, UPT ;  /* 0x000000070500788c */ /* 0x000fe4000bf05270 */
[----:B------:R-:W-:Y:S02]  /*1b50*/  UISETP.NE.AND UP1, UPT, UR6, 0x7, UPT ;  /* 0x000000070600788c */ /* 0x000fe4000bf25270 */
[----:B------:R-:W-:Y:S02]  /*1b60*/  USEL UR7, URZ, 0x1, UP0 ;  /* 0x000000013f077887 */ /* 0x000fe40008000000 */
[----:B------:R-:W-:-:S02]  /*1b70*/  USEL UR5, UR5, URZ, UP0 ;  /* 0x0000003f05057287 */ /* 0x000fc40008000000 */
[----:B------:R-:W-:Y:S02]  /*1b80*/  USEL UR6, UR6, URZ, UP1 ;  /* 0x0000003f06067287 */ /* 0x000fe40008800000 */
[----:B------:R-:W-:Y:S01]  /*1b90*/  LOP3.LUT R5, R5, UR7, RZ, 0x3c, !PT ;  /* 0x0000000705057c12 */ /* 0x000fe2000f8e3cff */
[----:B------:R-:W-:Y:S09]  /*1ba0*/  @P1 BRA `(.L_x_25) ;  /* 0xfffffffc00041947 */ /* 0x000ff2000383ffff */
.L_x_18:
[----:B01----:R-:W0:Y:S02]  /*1bb0*/  LDC R0, c[0x0][0x28c] ;  /* 0x0000a300ff007b82 */ /* 0x003e240000000800 */
[----:B0-----:R-:W-:-:S13]  /*1bc0*/  ISETP.GE.AND P1, PT, R0, 0x1, PT ;  /* 0x000000010000780c */ /* 0x001fda0003f26270 */
[----:B------:R-:W-:Y:S05]  /*1bd0*/  @!P1 BRA `(.L_x_26) ;  /* 0x0000000000489947 */ /* 0x000fea0003800000 */
[----:B------:R-:W-:Y:S05]  /*1be0*/  @!P0 BRA `(.L_x_27) ;  /* 0x0000000000048947 */ /* 0x000fea0003800000 */
[----:B------:R-:W-:Y:S01]  /*1bf0*/  BPT.TRAP 0x1 ;  /* 0x000000040000795c */ /* 0x000fe20000300000 */
.L_x_27:
[----:B------:R-:W0:Y:S01]  /*1c00*/  S2UR UR7, SR_CgaCtaId ;  /* 0x00000000000779c3 */ /* 0x000e220000008800 */
[----:B------:R-:W-:Y:S01]  /*1c10*/  UIADD3 UR6, UR44, UR41, URZ ;  /* 0x000000292c067290 */ /* 0x000fe2000fffe03f */
[----:B------:R-:W-:-:S03]  /*1c20*/  ISETP.GT.U32.AND P0, PT, R18, 0x1, PT ;  /* 0x000000011200780c */ /* 0x000fc60003f04070 */
[----:B------:R-:W-:-:S04]  /*1c30*/  UIMAD.WIDE.U32 UR4, UR6, 0x24924925, URZ ;  /* 0x24924925060478a5 */ /* 0x000fc8000f8e003f */
[----:B------:R-:W-:-:S04]  /*1c40*/  UIADD3 UR4, UR6, -UR5, URZ ;  /* 0x8000000506047290 */ /* 0x000fc8000fffe03f */
[----:B------:R-:W-:-:S03]  /*1c50*/  ULEA.HI UR4, UR4, UR5, URZ, 0x1f ;  /* 0x0000000504047291 */ /* 0x000fc6000f8ff83f */
[----:B------:R-:W-:Y:S01]  /*1c60*/  UMOV UR5, 0x400 ;  /* 0x0000040000057882 */ /* 0x000fe20000000000 */
[----:B------:R-:W-:-:S04]  /*1c70*/  USHF.R.U32.HI UR4, URZ, 0x2, UR4 ;  /* 0x000000023f047899 */ /* 0x000fc80008011604 */
[----:B------:R-:W-:Y:S02]  /*1c80*/  UIMAD UR4, UR4, -0x7, UR6 ;  /* 0xfffffff9040478a4 */ /* 0x000fe4000f8e0206 */
[----:B0-----:R-:W-:-:S04]  /*1c90*/  ULEA UR5, UR7, UR5, 0x18 ;  /* 0x0000000507057291 */ /* 0x001fc8000f8ec03f */
[----:B------:R-:W-:-:S04]  /*1ca0*/  ULEA UR4, UR4, UR5, 0x3 ;  /* 0x0000000504047291 */ /* 0x000fc8000f8e183f */
[----:B------:R-:W-:-:S04]  /*1cb0*/  UIADD3 UR4, UR4, 0x38, URZ ;  /* 0x0000003804047890 */ /* 0x000fc8000fffe03f */
[----:B------:R-:W-:-:S09]  /*1cc0*/  UPRMT UR4, URZ, 0x654, UR4 ;  /* 0x000006543f047896 */ /* 0x000fd20008000004 */
[----:B------:R-:W-:Y:S01]  /*1cd0*/  SYNCS.ARRIVE.TRANS64.RED.A1T0 RZ, [UR4], RZ ;  /* 0x000000ffffff79a7 */ /* 0x000fe20008100404 */
[----:B------:R-:W-:Y:S05]  /*1ce0*/  @P0 BRA `(.L_x_26) ;  /* 0x0000000000040947 */ /* 0x000fea0003800000 */
[----:B------:R-:W-:Y:S01]  /*1cf0*/  BPT.TRAP 0x1 ;  /* 0x000000040000795c */ /* 0x000fe20000300000 */
.L_x_26:
[----:B------:R-:W-:Y:S01]  /*1d00*/  UISETP.GE.U32.AND UP1, UPT, UR43, 0x7, UPT ;  /* 0x000000072b00788c */ /* 0x000fe2000bf26070 */
[----:B------:R-:W-:Y:S01]  /*1d10*/  IMAD.SHL.U32 R6, R100, 0x80, RZ ;  /* 0x0000008064067824 */ /* 0x000fe200078e00ff */
[----:B------:R-:W-:Y:S01]  /*1d20*/  UIADD3 UR41, UR43, UR41, URZ ;  /* 0x000000292b297290 */ /* 0x000fe2000fffe03f */
[----:B------:R-:W-:Y:S01]  /*1d30*/  SHF.R.S32.HI R11, RZ, 0x1f, R99 ;  /* 0x0000001fff0b7819 */ /* 0x000fe20000011463 */
[----:B------:R-:W-:Y:S01]  /*1d40*/  ULDC UR10, c[0x0][0x288] ;  /* 0x0000a200000a7ab9 */ /* 0x000fe20000000800 */
[----:B------:R-:W-:Y:S01]  /*1d50*/  IMAD.SHL.U32 R10, R101, 0x80, RZ ;  /* 0x00000080650a7824 */ /* 0x000fe200078e00ff */
[C---:B------:R-:W-:Y:S01]  /*1d60*/  LOP3.LUT R8, R6.reuse, 0x6, R93, 0xf8, !PT ;  /* 0x0000000606087812 */ /* 0x040fe200078ef85d */
[----:B------:R-:W-:Y:S01]  /*1d70*/  UISETP.GT.U32.AND UP0, UPT, UR41, 0x6, UPT ;  /* 0x000000062900788c */ /* 0x000fe2000bf04070 */
[----:B------:R-:W-:Y:S01]  /*1d80*/  ISETP.GE.AND P0, PT, R6, UR10, PT ;  /* 0x0000000a06007c0c */ /* 0x000fe2000bf06270 */
[----:B------:R-:W-:Y:S01]  /*1d90*/  ULDC.64 UR6, c[0x0][0x5d0] ;  /* 0x0001740000067ab9 */ /* 0x000fe20000000a00 */
[----:B------:R-:W-:Y:S01]  /*1da0*/  ULDC UR11, c[0x0][0x284] ;  /* 0x0000a100000b7ab9 */ /* 0x000fe20000000800 */
[----:B------:R-:W-:Y:S01]  /*1db0*/  @UP1 UIMAD.WIDE.U32 UR4, UR41, 0x24924925, URZ ;  /* 0x24924925290418a5 */ /* 0x000fe2000f8e003f */
[----:B------:R-:W-:Y:S01]  /*1dc0*/  SHF.R.S32.HI R9, RZ, 0x1f, R8 ;  /* 0x0000001fff097819 */ /* 0x000fe20000011408 */
[----:B------:R-:W-:Y:S01]  /*1dd0*/  IMAD R0, R11, UR6, RZ ;  /* 0x000000060b007c24 */ /* 0x000fe2000f8e02ff */
[----:B------:R-:W-:Y:S01]  /*1de0*/  UISETP.LT.U32.AND UP0, UPT, UR43, 0x7, UP0 ;  /* 0x000000072b00788c */ /* 0x000fe20008701070 */
[----:B------:R-:W-:Y:S01]  /*1df0*/  ISETP.GE.OR P0, PT, R10, UR11, P0 ;  /* 0x0000000b0a007c0c */ /* 0x000fe20008706670 */
[----:B------:R-:W-:Y:S01]  /*1e00*/  @UP1 UIADD3 UR4, UR41, -UR5, URZ ;  /* 0x8000000529041290 */ /* 0x000fe2000fffe03f */
[C---:B------:R-:W-:Y:S01]  /*1e10*/  IMAD R3, R99.reuse, UR7, R0 ;  /* 0x0000000763037c24 */ /* 0x040fe2000f8e0200 */
[----:B------:R-:W-:Y:S01]  /*1e20*/  ULDC.64 UR8, c[0x0][0x5c8] ;  /* 0x0001720000087ab9 */ /* 0x000fe20000000a00 */
[----:B------:R-:W-:Y:S01]  /*1e30*/  IMAD.WIDE.U32 R4, R99, UR6, R8 ;  /* 0x0000000663047c25 */ /* 0x000fe2000f8e0008 */
[----:B------:R-:W-:-:S02]  /*1e40*/  USEL UR6, URZ, 0x1, !UP0 ;  /* 0x000000013f067887 */ /* 0x000fc4000c000000 */
[----:B------:R-:W-:Y:S01]  /*1e50*/  @UP1 ULEA.HI UR4, UR4, UR5, URZ, 0x1f ;  /* 0x0000000504041291 */ /* 0x000fe2000f8ff83f */
[----:B------:R-:W-:Y:S01]  /*1e60*/  IMAD.WIDE R100, R101, 0x80, R22 ;  /* 0x0000008065647825 */ /* 0x000fe200078e0216 */
[----:B------:R-:W-:Y:S02]  /*1e70*/  ULOP3.LUT UR40, UR40, UR6, URZ, 0x3c, !UPT ;  /* 0x0000000628287292 */ /* 0x000fe4000f8e3c3f */
[----:B------:R-:W-:Y:S01]  /*1e80*/  @UP1 USHF.R.U32.HI UR4, URZ, 0x2, UR4 ;  /* 0x000000023f041899 */ /* 0x000fe20008011604 */
[----:B------:R-:W-:Y:S02]  /*1e90*/  IMAD.IADD R5, R5, 0x1, R3 ;  /* 0x0000000105057824 */ /* 0x000fe400078e0203 */
[----:B------:R-:W-:Y:S01]  /*1ea0*/  IMAD R3, R101, UR8, RZ ;  /* 0x0000000865037c24 */ /* 0x000fe2000f8e02ff */
[----:B------:R-:W-:Y:S01]  /*1eb0*/  @UP1 ULOP3.LUT UR40, UR40, 0x1, UR4, 0x78, !UPT ;  /* 0x0000000128281892 */ /* 0x000fe2000f8e7804 */
[----:B------:R-:W-:-:S04]  /*1ec0*/  IMAD.WIDE.U32 R102, R100, UR8, R4 ;  /* 0x0000000864667c25 */ /* 0x000fc8000f8e0004 */
[----:B------:R-:W-:Y:S02]  /*1ed0*/  IMAD R7, R100, UR9, R3 ;  /* 0x0000000964077c24 */ /* 0x000fe4000f8e0203 */
[----:B------:R-:W-:Y:S01]  /*1ee0*/  IMAD.MOV.U32 R0, RZ, RZ, -0x1 ;  /* 0xffffffffff007424 */ /* 0x000fe200078e00ff */
[----:B------:R-:W-:Y:S06]  /*1ef0*/  @P0 BRA `(.L_x_28) ;  /* 0x00000040001c0947 */ /* 0x000fec0003800000 */
[----:B-----5:R-:W-:Y:S01]  /*1f00*/  FSETP.NEU.AND P0, PT, R88, RZ, PT ;  /* 0x000000ff5800720b */ /* 0x020fe20003f0d000 */
[----:B------:R-:W-:Y:S01]  /*1f10*/  IMAD.IADD R4, R89, 0x1, -R6 ;  /* 0x0000000159047824 */ /* 0x000fe200078e0a06 */
[----:B------:R-:W-:Y:S01]  /*1f20*/  BSSY B0, `(.L_x_28) ;  /* 0x0000404000007945 */ /* 0x000fe20003800000 */
[----:B------:R-:W-:Y:S02]  /*1f30*/  IMAD.IADD R3, R97, 0x1, -R10 ;  /* 0x0000000161037824 */ /* 0x000fe400078e0a0a */
[----:B------:R-:W-:Y:S01]  /*1f40*/  IMAD.IADD R113, R103, 0x1, R7 ;  /* 0x0000000167717824 */ /* 0x000fe200078e0207 */
[----:B------:R-:W-:-:S04]  /*1f50*/  ISETP.GT.AND P2, PT, R4, RZ, PT ;  /* 0x000000ff0400720c */ /* 0x000fc80003f44270 */
[----:B------:R-:W-:-:S03]  /*1f60*/  ISETP.GT.AND P1, PT, R3, RZ, P2 ;  /* 0x000000ff0300720c */ /* 0x000fc60001724270 */
[----:B------:R-:W-:Y:S10]  /*1f70*/  @!P0 BRA `(.L_x_29) ;  /* 0x0000002c00288947 */ /* 0x000ff40003800000 */
[----:B------:R-:W0:Y:S01]  /*1f80*/  LDC.64 R106, c[0x0][0x5b8] ;  /* 0x00016e00ff6a7b82 */ /* 0x000e220000000a00 */
[----:B------:R-:W-:-:S07]  /*1f90*/  ULDC.64 UR4, c[0x0][0x5c0] ;  /* 0x0001700000047ab9 */ /* 0x000fce0000000a00 */
[----:B------:R-:W1:Y:S08]  /*1fa0*/  LDC.64 R108, c[0x0][0x5b0] ;  /* 0x00016c00ff6c7b82 */ /* 0x000e700000000a00 */
[----:B------:R-:W2:Y:S01]  /*1fb0*/  LDC.64 R110, c[0x0][0x5a8] ;  /* 0x00016a00ff6e7b82 */ /* 0x000ea20000000a00 */
[-C--:B0-----:R-:W-:Y:S02]  /*1fc0*/  IMAD R6, R11, R106.reuse, RZ ;  /* 0x0000006a0b067224 */ /* 0x081fe400078e02ff */
[----:B------:R-:W-:-:S04]  /*1fd0*/  IMAD.WIDE.U32 R104, R99, R106, R8 ;  /* 0x0000006a63687225 */ /* 0x000fc800078e0008 */
[----:B------:R-:W-:Y:S02]  /*1fe0*/  IMAD R103, R99, R107, R6 ;  /* 0x0000006b63677224 */ /* 0x000fe400078e0206 */
[-C--:B-1----:R-:W-:Y:S02]  /*1ff0*/  IMAD R5, R101, R108.reuse, RZ ;  /* 0x0000006c65057224 */ /* 0x082fe400078e02ff */
[----:B------:R-:W-:Y:S02]  /*2000*/  IMAD.IADD R13, R105, 0x1, R103 ;  /* 0x00000001690d7824 */ /* 0x000fe400078e0267 */
[----:B------:R-:W-:Y:S02]  /*2010*/  IMAD.MOV.U32 R12, RZ, RZ, R104 ;  /* 0x000000ffff0c7224 */ /* 0x000fe400078e0068 */
[C---:B------:R-:W-:Y:S02]  /*2020*/  IMAD R107, R100.reuse, R109, R5 ;  /* 0x0000006d646b7224 */ /* 0x040fe400078e0205 */
[----:B------:R-:W-:-:S04]  /*2030*/  IMAD.WIDE.U32 R6, R100, R108, R12 ;  /* 0x0000006c64067225 */ /* 0x000fc800078e000c */
[----:B------:R-:W-:Y:S01]  /*2040*/  IMAD.IADD R5, R7, 0x1, R107 ;  /* 0x0000000107057824 */ /* 0x000fe200078e026b */
[----:B--2---:R-:W-:-:S04]  /*2050*/  LEA R14, P0, R6, R110, 0x1 ;  /* 0x0000006e060e7211 */ /* 0x004fc800078008ff */
[----:B------:R-:W-:-:S05]  /*2060*/  LEA.HI.X R15, R6, R111, R5, 0x1, P0 ;  /* 0x0000006f060f7211 */ /* 0x000fca00000f0c05 */
[----:B------:R0:W2:Y:S01]  /*2070*/  @P1 LDG.E.LTC128B.U16 R5, desc[UR38][R14.64] ;  /* 0x000000260e051981 */ /* 0x0000a2000c1e1520 */
[----:B------:R-:W-:Y:S01]  /*2080*/  LEA R10, P0, R102, UR4, 0x1 ;  /* 0x00000004660a7c11 */ /* 0x000fe2000f8008ff */
[----:B------:R-:W-:Y:S01]  /*2090*/  IMAD.WIDE.U32 R6, R100, R108, R8 ;  /* 0x0000006c64067225 */ /* 0x000fe200078e0008 */
[----:B------:R-:W-:Y:S03]  /*20a0*/  BSSY B1, `(.L_x_30) ;  /* 0x0000012000017945 */ /* 0x000fe60003800000 */
[----:B------:R-:W-:Y:S02]  /*20b0*/  IMAD.IADD R7, R107, 0x1, R7 ;  /* 0x000000016b077824 */ /* 0x000fe400078e0207 */
[----:B------:R-:W-:Y:S01]  /*20c0*/  IMAD.WIDE.U32 R20, R99, R106, R6 ;  /* 0x0000006a63147225 */ /* 0x000fe200078e0006 */
[----:B0-----:R-:W-:-:S03]  /*20d0*/  SHF.L.U64.HI R15, R108, 0x3, R109 ;  /* 0x000000036c0f7819 */ /* 0x001fc6000001026d */
[----:B------:R-:W-:Y:S01]  /*20e0*/  IMAD.IADD R7, R103, 0x1, R21 ;  /* 0x0000000167077824 */ /* 0x000fe200078e0215 */
[----:B------:R-:W-:Y:S01]  /*20f0*/  LEA R6, P4, R20, R110, 0x1 ;  /* 0x0000006e14067211 */ /* 0x000fe200078808ff */
[----:B------:R-:W-:-:S03]  /*2100*/  IMAD.SHL.U32 R14, R108, 0x8, RZ ;  /* 0x000000086c0e7824 */ /* 0x000fc600078e00ff */
[----:B------:R-:W-:Y:S01]  /*2110*/  LEA.HI.X R7, R20, R111, R7, 0x1, P4 ;  /* 0x0000006f14077211 */ /* 0x000fe200020f0c07 */
[----:B--2---:R-:W-:-:S04]  /*2120*/  IMAD.U32 R11, R5, 0x10000, RZ ;  /* 0x00010000050b7824 */ /* 0x004fc800078e00ff */
[----:B------:R-:W-:-:S04]  /*2130*/  FMUL R11, R11, R88 ;  /* 0x000000580b0b7220 */ /* 0x000fc80000400000 */
[----:B------:R-:W-:Y:S01]  /*2140*/  FFMA R24, R24, R19, R11 ;  /* 0x0000001318187223 */ /* 0x000fe2000000000b */
[----:B------:R-:W-:Y:S02]  /*2150*/  LEA.HI.X R11, R102, UR5, R113, 0x1, P0 ;  /* 0x00000005660b7c11 */ /* 0x000fe400080f0c71 */
[----:B------:R-:W-:Y:S02]  /*2160*/  ISETP.GT.AND P0, PT, R4, 0x1, PT ;  /* 0x000000010400780c */ /* 0x000fe40003f04270 */
[----:B------:R-:W-:Y:S02]  /*2170*/  F2FP.BF16.F32.PACK_AB R24, RZ, R24 ;  /* 0x00000018ff18723e */ /* 0x000fe400000010ff */
[----:B------:R-:W-:-:S03]  /*2180*/  ISETP.GT.AND P3, PT, R3, RZ, P0 ;  /* 0x000000ff0300720c */ /* 0x000fc60000764270 */
[----:B------:R0:W-:Y:S10]  /*2190*/  @P1 STG.E.U16 desc[UR38][R10.64], R24 ;  /* 0x000000180a001986 */ /* 0x0001f4000c101526 */
[----:B------:R-:W-:Y:S05]  /*21a0*/  @!P3 BRA `(.L_x_31) ;  /* 0x000000000004b947 */ /* 0x000fea0003800000 */
[----:B------:R1:W5:Y:S02]  /*21b0*/  LDG.E.LTC128B.U16 R5, desc[UR38][R6.64+0x2] ;  /* 0x0000022606057981 */ /* 0x000364000c1e1520 */
.L_x_31:
[----:B------:R-:W-:Y:S05]  /*21c0*/  BSYNC B1 ;  /* 0x0000000000017941 */ /* 0x000fea0003800000 */
.L_x_30:
[----:B-----5:R-:W-:Y:S01]  /*21d0*/  IMAD.U32 R101, R5, 0x10000, RZ ;  /* 0x0001000005657824 */ /* 0x020fe200078e00ff */
[----:B------:R-:W-:Y:S01]  /*21e0*/  ISETP.GT.AND P2, PT, R3, 0x8, P2 ;  /* 0x000000080300780c */ /* 0x000fe20001744270 */
[----:B------:R-:W-:Y:S01]  /*21f0*/  IMAD.WIDE.U32 R20, R100, R108, R14 ;  /* 0x0000006c64147225 */ /* 0x000fe200078e000e */
[----:B0-----:R-:W-:-:S03]  /*2200*/  PRMT R24, R5, 0x7610, R24 ;  /* 0x0000761005187816 */ /* 0x001fc60000000018 */
[----:B------:R-:W-:Y:S01]  /*2210*/  FMUL R12, R101, R88 ;  /* 0x00000058650c7220 */ /* 0x000fe20000400000 */
[----:B------:R-:W-:Y:S01]  /*2220*/  IMAD.IADD R107, R107, 0x1, R21 ;  /* 0x000000016b6b7824 */ /* 0x000fe200078e0215 */
[----:B------:R-:W-:Y:S02]  /*2230*/  IADD3 R104, P1, R104, R20, RZ ;  /* 0x0000001468687210 */ /* 0x000fe40007f3e0ff */
[----:B------:R-:W-:-:S03]  /*2240*/  FFMA R12, R25, R19, R12 ;  /* 0x00000013190c7223 */ /* 0x000fc6000000000c */
[----:B------:R-:W-:Y:S02]  /*2250*/  IMAD.X R13, R107, 0x1, R13, P1 ;  /* 0x000000016b0d7824 */ /* 0x000fe400008e060d */
[----:B------:R-:W-:Y:S02]  /*2260*/  F2FP.BF16.F32.PACK_AB R12, RZ, R12 ;  /* 0x0000000cff0c723e */ /* 0x000fe400000010ff */
[----:B------:R-:W-:Y:S02]  /*2270*/  LEA R14, P1, R104, R110, 0x1 ;  /* 0x0000006e680e7211 */ /* 0x000fe400078208ff */
[----:B------:R-:W-:Y:S02]  /*2280*/  PRMT R21, R12, 0x7610, R21 ;  /* 0x000076100c157816 */ /* 0x000fe40000000015 */
[----:B------:R-:W-:-:S03]  /*2290*/  LEA.HI.X R15, R104, R111, R13, 0x1, P1 ;  /* 0x0000006f680f7211 */ /* 0x000fc600008f0c0d */
[----:B------:R0:W-:Y:S04]  /*22a0*/  @P3 STG.E.U16 desc[UR38][R10.64+0x2], R21 ;  /* 0x000002150a003986 */ /* 0x0001e8000c101526 */
[----:B------:R-:W2:Y:S01]  /*22b0*/  @P2 LDG.E.LTC128B.U16 R24, desc[UR38][R14.64] ;  /* 0x000000260e182981 */ /* 0x000ea2000c1e1520 */
[----:B------:R-:W-:Y:S01]  /*22c0*/  IADD3 R20, P1, R8, R20, RZ ;  /* 0x0000001408147210 */ /* 0x000fe20007f3e0ff */
[----:B------:R-:W-:Y:S01]  /*22d0*/  BSSY B1, `(.L_x_32) ;  /* 0x0000011000017945 */ /* 0x000fe20003800000 */
[C---:B------:R-:W-:Y:S02]  /*22e0*/  SHF.L.U64.HI R13, R92.reuse, 0x1, R91 ;  /* 0x000000015c0d7819 */ /* 0x040fe4000001025b */
[----:B------:R-:W-:Y:S01]  /*22f0*/  ISETP.GT.AND P0, PT, R3, 0x8, P0 ;  /* 0x000000080300780c */ /* 0x000fe20000704270 */
[----:B0-----:R-:W-:Y:S01]  /*2300*/  IMAD.X R21, R9, 0x1, R107, P1 ;  /* 0x0000000109157824 */ /* 0x001fe200008e066b */
[----:B------:R-:W-:Y:S01]  /*2310*/  LEA R12, P1, R92, R10, 0x1 ;  /* 0x0000000a5c0c7211 */ /* 0x000fe200078208ff */
[----:B------:R-:W-:-:S04]  /*2320*/  IMAD.WIDE.U32 R20, R99, R106, R20 ;  /* 0x0000006a63147225 */ /* 0x000fc800078e0014 */
[----:B------:R-:W-:Y:S01]  /*2330*/  IMAD.X R13, R13, 0x1, R11, P1 ;  /* 0x000000010d0d7824 */ /* 0x000fe200008e060b */
[----:B------:R-:W-:Y:S01]  /*2340*/  LEA R8, P3, R20, R110, 0x1 ;  /* 0x0000006e14087211 */ /* 0x000fe200078608ff */
[----:B------:R-:W-:-:S05]  /*2350*/  IMAD.IADD R9, R103, 0x1, R21 ;  /* 0x0000000167097824 */ /* 0x000fca00078e0215 */
[----:B------:R-:W-:Y:S01]  /*2360*/  LEA.HI.X R9, R20, R111, R9, 0x1, P3 ;  /* 0x0000006f14097211 */ /* 0x000fe200018f0c09 */
[----:B--2---:R-:W-:-:S04]  /*2370*/  IMAD.U32 R5, R24, 0x10000, RZ ;  /* 0x0001000018057824 */ /* 0x004fc800078e00ff */
[----:B------:R-:W-:-:S04]  /*2380*/  FMUL R5, R5, R88 ;  /* 0x0000005805057220 */ /* 0x000fc80000400000 */
[----:B------:R-:W-:-:S05]  /*2390*/  FFMA R5, R26, R19, R5 ;  /* 0x000000131a057223 */ /* 0x000fca0000000005 */
[----:B------:R-:W-:-:S05]  /*23a0*/  F2FP.BF16.F32.PACK_AB R5, RZ, R5 ;  /* 0x00000005ff05723e */ /* 0x000fca00000010ff */
[----:B------:R0:W-:Y:S01]  /*23b0*/  @P2 STG.E.U16 desc[UR38][R12.64], R5 ;  /* 0x000000050c002986 */ /* 0x0001e2000c101526 */
[----:B------:R-:W-:Y:S05]  /*23c0*/  @!P0 BRA `(.L_x_33) ;  /* 0x0000000000048947 */ /* 0x000fea0003800000 */
[----:B------:R2:W5:Y:S02]  /*23d0*/  LDG.E.LTC128B.U16 R24, desc[UR38][R8.64+0x2] ;  /* 0x0000022608187981 */ /* 0x000564000c1e1520 */
.L_x_33:
[----:B------:R-:W-:Y:S05]  /*23e0*/  BSYNC B1 ;  /* 0x0000000000017941 */ /* 0x000fea0003800000 */
.L_x_32:
[----:B0----5:R-:W-:Y:S01]  /*23f0*/  IMAD.U32 R5, R24, 0x10000, RZ ;  /* 0x0001000018057824 */ /* 0x021fe200078e00ff */
[----:B------:R-:W-:Y:S01]  /*2400*/  ISETP.GT.AND P1, PT, R4, 0x8, PT ;  /* 0x000000080400780c */ /* 0x000fe20003f24270 */
[----:B------:R-:W-:Y:S02]  /*2410*/  BSSY B1, `(.L_x_34) ;  /* 0x0000008000017945 */ /* 0x000fe40003800000 */
[----:B------:R-:W-:Y:S01]  /*2420*/  FMUL R14, R5, R88 ;  /* 0x00000058050e7220 */ /* 0x000fe20000400000 */
[----:B------:R-:W-:-:S03]  /*2430*/  ISETP.GT.AND P2, PT, R3, RZ, P1 ;  /* 0x000000ff0300720c */ /* 0x000fc60000f44270 */
[----:B------:R-:W-:-:S05]  /*2440*/  FFMA R14, R27, R19, R14 ;  /* 0x000000131b0e7223 */ /* 0x000fca000000000e */
[----:B------:R-:W-:-:S05]  /*2450*/  F2FP.BF16.F32.PACK_AB R14, RZ, R14 ;  /* 0x0000000eff0e723e */ /* 0x000fca00000010ff */
[----:B------:R0:W-:Y:S01]  /*2460*/  @P0 STG.E.U16 desc[UR38][R12.64+0x2], R14 ;  /* 0x0000020e0c000986 */ /* 0x0001e2000c101526 */
[----:B------:R-:W-:Y:S05]  /*2470*/  @!P2 BRA `(.L_x_35) ;  /* 0x000000000004a947 */ /* 0x000fea0003800000 */
[----:B------:R3:W5:Y:S02]  /*2480*/  LDG.E.LTC128B.U16 R24, desc[UR38][R6.64+0x10] ;  /* 0x0000102606187981 */ /* 0x000764000c1e1520 */
.L_x_35:
[----:B------:R-:W-:Y:S05]  /*2490*/  BSYNC B1 ;  /* 0x0000000000017941 */ /* 0x000fea0003800000 */
.L_x_34:
[----:B-----5:R-:W-:Y:S01]  /*24a0*/  IMAD.U32 R5, R24, 0x10000, RZ ;  /* 0x0001000018057824 */ /* 0x020fe200078e00ff */
        /* <DEDUP_REMOVED lines=9> */
.L_x_37:
[----:B------:R-:W-:Y:S05]  /*2540*/  BSYNC B1 ;  /* 0x0000000000017941 */ /* 0x000fea0003800000 */
.L_x_36:
[----:B----45:R-:W-:Y:S01]  /*2550*/  IMAD.U32 R5, R24, 0x10000, RZ ;  /* 0x0001000018057824 */ /* 0x030fe200078e00ff */
[----:B------:R-:W-:Y:S01]  /*2560*/  ISETP.GT.AND P1, PT, R3, 0x8, P1 ;  /* 0x000000080300780c */ /* 0x000fe20000f24270 */
[----:B------:R-:W-:Y:S02]  /*2570*/  BSSY B1, `(.L_x_38) ;  /* 0x0000007000017945 */ /* 0x000fe40003800000 */
[----:B0-----:R-:W-:-:S04]  /*2580*/  FMUL R14, R5, R88 ;  /* 0x00000058050e7220 */ /* 0x001fc80000400000 */
[----:B------:R-:W-:-:S05]  /*2590*/  FFMA R14, R29, R19, R14 ;  /* 0x000000131d0e7223 */ /* 0x000fca000000000e */
[----:B------:R-:W-:-:S05]  /*25a0*/  F2FP.BF16.F32.PACK_AB R14, RZ, R14 ;  /* 0x0000000eff0e723e */ /* 0x000fca00000010ff */
[----:B------:R0:W-:Y:S01]  /*25b0*/  @P3 STG.E.U16 desc[UR38][R10.64+0x12], R14 ;  /* 0x0000120e0a003986 */ /* 0x0001e2000c101526 */
[----:B------:R-:W-:Y:S05]  /*25c0*/  @!P1 BRA `(.L_x_39) ;  /* 0x0000000000049947 */ /* 0x000fea0003800000 */
[----:B------:R4:W5:Y:S02]  /*25d0*/  LDG.E.LTC128B.U16 R24, desc[UR38][R8.64+0x10] ;  /* 0x0000102608187981 */ /* 0x000964000c1e1520 */
.L_x_39:
[----:B------:R-:W-:Y:S05]  /*25e0*/  BSYNC B1 ;  /* 0x0000000000017941 */ /* 0x000fea0003800000 */
.L_x_38:
[----:B-----5:R-:W-:Y:S01]  /*25f0*/  IMAD.U32 R5, R24, 0x10000, RZ ;  /* 0x0001000018057824 */ /* 0x020fe200078e00ff */
[----:B------:R-:W-:Y:S01]  /*2600*/  ISETP.GT.AND P0, PT, R3, 0x8, P0 ;  /* 0x000000080300780c */ /* 0x000fe20000704270 */
[----:B------:R-:W-:Y:S02]  /*2610*/  BSSY B1, `(.L_x_40) ;  /* 0x0000007000017945 */ /* 0x000fe40003800000 */
[----:B------:R-:W-:-:S04]  /*2620*/  FMUL R5, R5, R88 ;  /* 0x0000005805057220 */ /* 0x000fc80000400000 */
[----:B------:R-:W-:-:S05]  /*2630*/  FFMA R5, R30, R19, R5 ;  /* 0x000000131e057223 */ /* 0x000fca0000000005 */
[----:B------:R-:W-:-:S05]  /*2640*/  F2FP.BF16.F32.PACK_AB R5, RZ, R5 ;  /* 0x00000005ff05723e */ /* 0x000fca00000010ff */
[----:B------:R0:W-:Y:S01]  /*2650*/  @P1 STG.E.U16 desc[UR38][R12.64+0x10], R5 ;  /* 0x000010050c001986 */ /* 0x0001e2000c101526 */
[----:B------:R-:W-:Y:S05]  /*2660*/  @!P0 BRA `(.L_x_41) ;  /* 0x0000000000048947 */ /* 0x000fea0003800000 */
[----:B------:R0:W5:Y:S02]  /*2670*/  LDG.E.LTC128B.U16 R24, desc[UR38][R8.64+0x12] ;  /* 0x0000122608187981 */ /* 0x000164000c1e1520 */
.L_x_41:
[----:B------:R-:W-:Y:S05]  /*2680*/  BSYNC B1 ;  /* 0x0000000000017941 */ /* 0x000fea0003800000 */
.L_x_40:
        /* <DEDUP_REMOVED lines=10> */
.L_x_43:
[----:B------:R-:W-:Y:S05]  /*2730*/  BSYNC B1 ;  /* 0x0000000000017941 */ /* 0x000fea0003800000 */
.L_x_42:
        /* <DEDUP_REMOVED lines=10> */
.L_x_45:
[----:B------:R-:W-:Y:S05]  /*27e0*/  BSYNC B1 ;  /* 0x0000000000017941 */ /* 0x000fea0003800000 */
.L_x_44:
[----:B0----5:R-:W-:Y:S01]  /*27f0*/  IMAD.U32 R5, R24, 0x10000, RZ ;  /* 0x0001000018057824 */ /* 0x021fe200078e00ff */
        /* <DEDUP_REMOVED lines=8> */
.L_x_47:
[----:B------:R-:W-:Y:S05]  /*2880*/  BSYNC B1 ;  /* 0x0000000000017941 */ /* 0x000fea0003800000 */
.L_x_46:
        /* <DEDUP_REMOVED lines=9> */
.L_x_49:
[----:B------:R-:W-:Y:S05]  /*2920*/  BSYNC B1 ;  /* 0x0000000000017941 */ /* 0x000fea0003800000 */
.L_x_48:
        /* <DEDUP_REMOVED lines=10> */
.L_x_51:
[----:B------:R-:W-:Y:S05]  /*29d0*/  BSYNC B1 ;  /* 0x0000000000017941 */ /* 0x000fea0003800000 */
.L_x_50:
        /* <DEDUP_REMOVED lines=10> */
.L_x_53:
[----:B------:R-:W-:Y:S05]  /*2a80*/  BSYNC B1 ;  /* 0x0000000000017941 */ /* 0x000fea0003800000 */
.L_x_52:
        /* <DEDUP_REMOVED lines=9> */
.L_x_55:
[----:B------:R-:W-:Y:S05]  /*2b20*/  BSYNC B1 ;  /* 0x0000000000017941 */ /* 0x000fea0003800000 */
.L_x_54:
        /* <DEDUP_REMOVED lines=9> */
.L_x_57:
[----:B------:R-:W-:Y:S05]  /*2bc0*/  BSYNC B1 ;  /* 0x0000000000017941 */ /* 0x000fea0003800000 */
.L_x_56:
        /* <DEDUP_REMOVED lines=10> */
.L_x_59:
[----:B------:R-:W-:Y:S05]  /*2c70*/  BSYNC B1 ;  /* 0x0000000000017941 */ /* 0x000fea0003800000 */
.L_x_58:
        /* <DEDUP_REMOVED lines=10> */
.L_x_61:
[----:B------:R-:W-:Y:S05]  /*2d20*/  BSYNC B1 ;  /* 0x0000000000017941 */ /* 0x000fea0003800000 */
.L_x_60:
        /* <DEDUP_REMOVED lines=9> */
.L_x_63:
[----:B------:R-:W-:Y:S05]  /*2dc0*/  BSYNC B1 ;  /* 0x0000000000017941 */ /* 0x000fea0003800000 */
.L_x_62:
        /* <DEDUP_REMOVED lines=9> */
.L_x_65:
[----:B------:R-:W-:Y:S05]  /*2e60*/  BSYNC B1 ;  /* 0x0000000000017941 */ /* 0x000fea0003800000 */
.L_x_64:
        /* <DEDUP_REMOVED lines=10> */
.L_x_67:
[----:B------:R-:W-:Y:S05]  /*2f10*/  BSYNC B1 ;  /* 0x0000000000017941 */ /* 0x000fea0003800000 */
.L_x_66:
        /* <DEDUP_REMOVED lines=10> */
.L_x_69:
[----:B------:R-:W-:Y:S05]  /*2fc0*/  BSYNC B1 ;  /* 0x0000000000017941 */ /* 0x000fea0003800000 */
.L_x_68:
        /* <DEDUP_REMOVED lines=9> */
.L_x_71:
[----:B------:R-:W-:Y:S05]  /*3060*/  BSYNC B1 ;  /* 0x0000000000017941 */ /* 0x000fea0003800000 */
.L_x_70:
        /* <DEDUP_REMOVED lines=9> */
.L_x_73:
[----:B------:R-:W-:Y:S05]  /*3100*/  BSYNC B1 ;  /* 0x0000000000017941 */ /* 0x000fea0003800000 */
.L_x_72:
        /* <DEDUP_REMOVED lines=10> */
.L_x_75:
[----:B------:R-:W-:Y:S05]  /*31b0*/  BSYNC B1 ;  /* 0x0000000000017941 */ /* 0x000fea0003800000 */
.L_x_74:
        /* <DEDUP_REMOVED lines=10> */
.L_x_77:
[----:B------:R-:W-:Y:S05]  /*3260*/  BSYNC B1 ;  /* 0x0000000000017941 */ /* 0x000fea0003800000 */
.L_x_76:
        /* <DEDUP_REMOVED lines=9> */
.L_x_79:
[----:B------:R-:W-:Y:S05]  /*3300*/  BSYNC B1 ;  /* 0x0000000000017941 */ /* 0x000fea0003800000 */
.L_x_78:
        /* <DEDUP_REMOVED lines=9> */
.L_x_81:
[----:B------:R-:W-:Y:S05]  /*33a0*/  BSYNC B1 ;  /* 0x0000000000017941 */ /* 0x000fea0003800000 */
.L_x_80:
        /* <DEDUP_REMOVED lines=10> */
.L_x_83:
[----:B------:R-:W-:Y:S05]  /*3450*/  BSYNC B1 ;  /* 0x0000000000017941 */ /* 0x000fea0003800000 */
.L_x_82:
        /* <DEDUP_REMOVED lines=10> */
.L_x_85:
[----:B------:R-:W-:Y:S05]  /*3500*/  BSYNC B1 ;  /* 0x0000000000017941 */ /* 0x000fea0003800000 */
.L_x_84:
        /* <DEDUP_REMOVED lines=9> */
.L_x_87:
[----:B------:R-:W-:Y:S05]  /*35a0*/  BSYNC B1 ;  /* 0x0000000000017941 */ /* 0x000fea0003800000 */
.L_x_86:
        /* <DEDUP_REMOVED lines=9> */
.L_x_89:
[----:B------:R-:W-:Y:S05]  /*3640*/  BSYNC B1 ;  /* 0x0000000000017941 */ /* 0x000fea0003800000 */
.L_x_88:
        /* <DEDUP_REMOVED lines=10> */
.L_x_91:
[----:B------:R-:W-:Y:S05]  /*36f0*/  BSYNC B1 ;  /* 0x0000000000017941 */ /* 0x000fea0003800000 */
.L_x_90:
        /* <DEDUP_REMOVED lines=10> */
.L_x_93:
[----:B------:R-:W-:Y:S05]  /*37a0*/  BSYNC B1 ;  /* 0x0000000000017941 */ /* 0x000fea0003800000 */
.L_x_92:
        /* <DEDUP_REMOVED lines=9> */
.L_x_95:
[----:B------:R-:W-:Y:S05]  /*3840*/  BSYNC B1 ;  /* 0x0000000000017941 */ /* 0x000fea0003800000 */
.L_x_94:
        /* <DEDUP_REMOVED lines=9> */
.L_x_97:
[----:B------:R-:W-:Y:S05]  /*38e0*/  BSYNC B1 ;  /* 0x0000000000017941 */ /* 0x000fea0003800000 */
.L_x_96:
        /* <DEDUP_REMOVED lines=10> */
.L_x_99:
[----:B------:R-:W-:Y:S05]  /*3990*/  BSYNC B1 ;  /* 0x0000000000017941 */ /* 0x000fea0003800000 */
.L_x_98:
        /* <DEDUP_REMOVED lines=10> */
.L_x_101:
[----:B------:R-:W-:Y:S05]  /*3a40*/  BSYNC B1 ;  /* 0x0000000000017941 */ /* 0x000fea0003800000 */
.L_x_100:
        /* <DEDUP_REMOVED lines=9> */
.L_x_103:
[----:B------:R-:W-:Y:S05]  /*3ae0*/  BSYNC B1 ;  /* 0x0000000000017941 */ /* 0x000fea0003800000 */
.L_x_102:
        /* <DEDUP_REMOVED lines=9> */
.L_x_105:
[----:B------:R-:W-:Y:S05]  /*3b80*/  BSYNC B1 ;  /* 0x0000000000017941 */ /* 0x000fea0003800000 */
.L_x_104:
        /* <DEDUP_REMOVED lines=10> */
.L_x_107:
[----:B------:R-:W-:Y:S05]  /*3c30*/  BSYNC B1 ;  /* 0x0000000000017941 */ /* 0x000fea0003800000 */
.L_x_106:
        /* <DEDUP_REMOVED lines=10> */
.L_x_109:
[----:B------:R-:W-:Y:S05]  /*3ce0*/  BSYNC B1 ;  /* 0x0000000000017941 */ /* 0x000fea0003800000 */
.L_x_108:
        /* <DEDUP_REMOVED lines=9> */
.L_x_111:
[----:B------:R-:W-:Y:S05]  /*3d80*/  BSYNC B1 ;  /* 0x0000000000017941 */ /* 0x000fea0003800000 */
.L_x_110:
        /* <DEDUP_REMOVED lines=9> */
.L_x_113:
[----:B------:R-:W-:Y:S05]  /*3e20*/  BSYNC B1 ;  /* 0x0000000000017941 */ /* 0x000fea0003800000 */
.L_x_112:
        /* <DEDUP_REMOVED lines=10> */
.L_x_115:
[----:B------:R-:W-:Y:S05]  /*3ed0*/  BSYNC B1 ;  /* 0x0000000000017941 */ /* 0x000fea0003800000 */
.L_x_114:
        /* <DEDUP_REMOVED lines=10> */
.L_x_117:
[----:B------:R-:W-:Y:S05]  /*3f80*/  BSYNC B1 ;  /* 0x0000000000017941 */ /* 0x000fea0003800000 */
.L_x_116:
        /* <DEDUP_REMOVED lines=9> */
.L_x_119:
[----:B------:R-:W-:Y:S05]  /*4020*/  BSYNC B1 ;  /* 0x0000000000017941 */ /* 0x000fea0003800000 */
.L_x_118:
        /* <DEDUP_REMOVED lines=9> */
.L_x_121:
[----:B------:R-:W-:Y:S05]  /*40c0*/  BSYNC B1 ;  /* 0x0000000000017941 */ /* 0x000fea0003800000 */
.L_x_120:
        /* <DEDUP_REMOVED lines=10> */
.L_x_123:
[----:B------:R-:W-:Y:S05]  /*4170*/  BSYNC B1 ;  /* 0x0000000000017941 */ /* 0x000fea0003800000 */
.L_x_122:
        /* <DEDUP_REMOVED lines=10> */
.L_x_125:
[----:B------:R-:W-:Y:S05]  /*4220*/  BSYNC B1 ;  /* 0x0000000000017941 */ /* 0x000fea0003800000 */
.L_x_124:
        /* <DEDUP_REMOVED lines=9> */
.L_x_127:
[----:B------:R-:W-:Y:S05]  /*42c0*/  BSYNC B1 ;  /* 0x0000000000017941 */ /* 0x000fea0003800000 */
.L_x_126:
        /* <DEDUP_REMOVED lines=9> */
.L_x_129:
[----:B------:R-:W-:Y:S05]  /*4360*/  BSYNC B1 ;  /* 0x0000000000017941 */ /* 0x000fea0003800000 */
.L_x_128:
        /* <DEDUP_REMOVED lines=10> */
.L_x_131:
[----:B------:R-:W-:Y:S05]  /*4410*/  BSYNC B1 ;  /* 0x0000000000017941 */ /* 0x000fea0003800000 */
.L_x_130:
        /* <DEDUP_REMOVED lines=10> */
.L_x_133:
[----:B------:R-:W-:Y:S05]  /*44c0*/  BSYNC B1 ;  /* 0x0000000000017941 */ /* 0x000fea0003800000 */
.L_x_132:
        /* <DEDUP_REMOVED lines=9> */
.L_x_135:
[----:B------:R-:W-:Y:S05]  /*4560*/  BSYNC B1 ;  /* 0x0000000000017941 */ /* 0x000fea0003800000 */
.L_x_134:
        /* <DEDUP_REMOVED lines=9> */
.L_x_137:
[----:B------:R-:W-:Y:S05]  /*4600*/  BSYNC B1 ;  /* 0x0000000000017941 */ /* 0x000fea0003800000 */
.L_x_136:
        /* <DEDUP_REMOVED lines=10> */
.L_x_139:
[----:B------:R-:W-:Y:S05]  /*46b0*/  BSYNC B1 ;  /* 0x0000000000017941 */ /* 0x000fea0003800000 */
.L_x_138:
        /* <DEDUP_REMOVED lines=10> */
.L_x_141:
[----:B------:R-:W-:Y:S05]  /*4760*/  BSYNC B1 ;  /* 0x0000000000017941 */ /* 0x000fea0003800000 */
.L_x_140:
        /* <DEDUP_REMOVED lines=9> */
.L_x_143:
[----:B------:R-:W-:Y:S05]  /*4800*/  BSYNC B1 ;  /* 0x0000000000017941 */ /* 0x000fea0003800000 */
.L_x_142:
        /* <DEDUP_REMOVED lines=9> */
.L_x_145:
[----:B------:R-:W-:Y:S05]  /*48a0*/  BSYNC B1 ;  /* 0x0000000000017941 */ /* 0x000fea0003800000 */
.L_x_144:
        /* <DEDUP_REMOVED lines=10> */
.L_x_147:
[----:B------:R-:W-:Y:S05]  /*4950*/  BSYNC B1 ;  /* 0x0000000000017941 */ /* 0x000fea0003800000 */
.L_x_146:
[----:B-----5:R-:W-:Y:S01]  /*4960*/  IMAD.U32 R5, R24, 0x10000, RZ ;  /* 0x0001000018057824 */ /* 0x020fe200078e00ff */
[----:B------:R-:W-:Y:S01]  /*4970*/  ISETP.GT.AND P0, PT, R4, 0x79, PT ;  /* 0x000000790400780c */ /* 0x000fe20003f04270 */
[----:B------:R-:W-:Y:S01]  /*4980*/  @P2 IMAD.MOV.U32 R4, RZ, RZ, R10 ;  /* 0x000000ffff042224 */ /* 0x000fe200078e000a */
[----:B------:R-:W-:Y:S01]  /*4990*/  BSSY B1, `(.L_x_148) ;  /* 0x000000a000017945 */ /* 0x000fe20003800000 */
[----:B------:R-:W-:Y:S01]  /*49a0*/  FMUL R5, R5, R88 ;  /* 0x0000005805057220 */ /* 0x000fe20000400000 */
[----:B------:R-:W-:-:S03]  /*49b0*/  ISETP.GT.AND P3, PT, R3, RZ, P0 ;  /* 0x000000ff0300720c */ /* 0x000fc60000764270 */
[----:B------:R-:W-:-:S05]  /*49c0*/  FFMA R5, R84, R19, R5 ;  /* 0x0000001354057223 */ /* 0x000fca0000000005 */
[----:B------:R-:W-:-:S04]  /*49d0*/  F2FP.BF16.F32.PACK_AB R5, RZ, R5 ;  /* 0x00000005ff05723e */ /* 0x000fc800000010ff */
[----:B0-----:R-:W-:Y:S01]  /*49e0*/  PRMT R14, R5, 0x7610, R14 ;  /* 0x00007610050e7816 */ /* 0x001fe2000000000e */
[----:B------:R-:W-:-:S05]  /*49f0*/  @P2 IMAD.MOV.U32 R5, RZ, RZ, R11 ;  /* 0x000000ffff052224 */ /* 0x000fca00078e000b */
[----:B------:R0:W-:Y:S01]  /*4a00*/  @P2 STG.E.U16 desc[UR38][R4.64+0xf0], R14 ;  /* 0x0000f00e04002986 */ /* 0x0001e2000c101526 */
[----:B------:R-:W-:Y:S05]  /*4a10*/  @!P3 BRA `(.L_x_149) ;  /* 0x000000000004b947 */ /* 0x000fea0003800000 */
[----:B------:R0:W5:Y:S02]  /*4a20*/  LDG.E.LTC128B.U16 R24, desc[UR38][R6.64+0xf2] ;  /* 0x0000f22606187981 */ /* 0x000164000c1e1520 */
.L_x_149:
[----:B------:R-:W-:Y:S05]  /*4a30*/  BSYNC B1 ;  /* 0x0000000000017941 */ /* 0x000fea0003800000 */
.L_x_148:
        /* <DEDUP_REMOVED lines=9> */
.L_x_151:
[----:B------:R-:W-:Y:S05]  /*4ad0*/  BSYNC B1 ;  /* 0x0000000000017941 */ /* 0x000fea0003800000 */
.L_x_150:
[----:B-----5:R-:W-:Y:S01]  /*4ae0*/  IMAD.U32 R5, R24, 0x10000, RZ ;  /* 0x0001000018057824 */ /* 0x020fe200078e00ff */
[----:B------:R-:W-:Y:S01]  /*4af0*/  ISETP.GT.AND P0, PT, R3, 0x8, P0 ;  /* 0x000000080300780c */ /* 0x000fe20000704270 */
[----:B0-----:R-:W-:Y:S01]  /*4b00*/  @P1 IMAD.MOV.U32 R4, RZ, RZ, R12 ;  /* 0x000000ffff041224 */ /* 0x001fe200078e000c */
[----:B------:R-:W-:Y:S01]  /*4b10*/  BSSY B1, `(.L_x_152) ;  /* 0x0000009000017945 */ /* 0x000fe20003800000 */
[----:B------:R-:W-:-:S04]  /*4b20*/  FMUL R5, R5, R88 ;  /* 0x0000005805057220 */ /* 0x000fc80000400000 */
[----:B------:R-:W-:-:S05]  /*4b30*/  FFMA R5, R86, R19, R5 ;  /* 0x0000001356057223 */ /* 0x000fca0000000005 */
[----:B------:R-:W-:-:S04]  /*4b40*/  F2FP.BF16.F32.PACK_AB R5, RZ, R5 ;  /* 0x00000005ff05723e */ /* 0x000fc800000010ff */
[----:B-1-3--:R-:W-:Y:S01]  /*4b50*/  PRMT R6, R5, 0x7610, R6 ;  /* 0x0000761005067816 */ /* 0x00afe20000000006 */
[----:B------:R-:W-:-:S05]  /*4b60*/  @P1 IMAD.MOV.U32 R5, RZ, RZ, R13 ;  /* 0x000000ffff051224 */ /* 0x000fca00078e000d */
[----:B------:R0:W-:Y:S01]  /*4b70*/  @P1 STG.E.U16 desc[UR38][R4.64+0xf0], R6 ;  /* 0x0000f00604001986 */ /* 0x0001e2000c101526 */
[----:B------:R-:W-:Y:S05]  /*4b80*/  @!P0 BRA `(.L_x_153) ;  /* 0x0000000000048947 */ /* 0x000fea0003800000 */
[----:B------:R1:W5:Y:S02]  /*4b90*/  LDG.E.LTC128B.U16 R24, desc[UR38][R8.64+0xf2] ;  /* 0x0000f22608187981 */ /* 0x000364000c1e1520 */
.L_x_153:
[----:B------:R-:W-:Y:S05]  /*4ba0*/  BSYNC B1 ;  /* 0x0000000000017941 */ /* 0x000fea0003800000 */
.L_x_152:
[----:B------:R-:W-:Y:S05]  /*4bb0*/  @!P0 BRA `(.L_x_154) ;  /* 0x0000001000e88947 */ /* 0x000fea0003800000 */
[----:B-----5:R-:W-:-:S04]  /*4bc0*/  IMAD.U32 R3, R24, 0x10000, RZ ;  /* 0x0001000018037824 */ /* 0x020fc800078e00ff */
[----:B0-----:R-:W-:-:S04]  /*4bd0*/  FMUL R4, R3, R88 ;  /* 0x0000005803047220 */ /* 0x001fc80000400000 */
[----:B------:R-:W-:-:S05]  /*4be0*/  FFMA R4, R87, R19, R4 ;  /* 0x0000001357047223 */ /* 0x000fca0000000004 */
[----:B------:R-:W-:-:S05]  /*4bf0*/  F2FP.BF16.F32.PACK_AB R4, RZ, R4 ;  /* 0x00000004ff04723e */ /* 0x000fca00000010ff */
[----:B------:R3:W-:Y:S01]  /*4c00*/  STG.E.U16 desc[UR38][R12.64+0xf2], R4 ;  /* 0x0000f2040c007986 */ /* 0x0007e2000c101526 */
[----:B------:R-:W-:Y:S05]  /*4c10*/  BRA `(.L_x_154) ;  /* 0x0000001000d07947 */ /* 0x000fea0003800000 */
.L_x_29:
[----:B------:R-:W-:Y:S01]  /*4c20*/  ISETP.GT.AND P3, PT, R4, 0x1, PT ;  /* 0x000000010400780c */ /* 0x000fe20003f64270 */
[----:B------:R-:W-:Y:S01]  /*4c30*/  ULDC.64 UR4, c[0x0][0x5c0] ;  /* 0x0001700000047ab9 */ /* 0x000fe20000000a00 */
[-C--:B------:R-:W-:Y:S01]  /*4c40*/  FMUL R24, R24, R19.reuse ;  /* 0x0000001318187220 */ /* 0x080fe20000400000 */
[----:B------:R-:W-:Y:S01]  /*4c50*/  LEA R6, P4, R102, UR4, 0x1 ;  /* 0x0000000466067c11 */ /* 0x000fe2000f8808ff */
[-C--:B------:R-:W-:Y:S01]  /*4c60*/  FMUL R25, R25, R19.reuse ;  /* 0x0000001319197220 */ /* 0x080fe20000400000 */
[----:B------:R-:W-:Y:S01]  /*4c70*/  ISETP.GT.AND P0, PT, R3, RZ, P3 ;  /* 0x000000ff0300720c */ /* 0x000fe20001f04270 */
[-C--:B------:R-:W-:Y:S01]  /*4c80*/  FMUL R26, R26, R19.reuse ;  /* 0x000000131a1a7220 */ /* 0x080fe20000400000 */
[----:B------:R-:W-:Y:S01]  /*4c90*/  F2FP.BF16.F32.PACK_AB R24, RZ, R24 ;  /* 0x00000018ff18723e */ /* 0x000fe200000010ff */
[-C--:B------:R-:W-:Y:S01]  /*4ca0*/  FMUL R27, R27, R19.reuse ;  /* 0x000000131b1b7220 */ /* 0x080fe20000400000 */
[----:B------:R-:W-:Y:S01]  /*4cb0*/  LEA.HI.X R7, R102, UR5, R113, 0x1, P4 ;  /* 0x0000000566077c11 */ /* 0x000fe2000a0f0c71 */
[----:B------:R-:W-:Y:S01]  /*4cc0*/  FMUL R28, R28, R19 ;  /* 0x000000131c1c7220 */ /* 0x000fe20000400000 */
[----:B------:R-:W-:Y:S01]  /*4cd0*/  F2FP.BF16.F32.PACK_AB R25, RZ, R25 ;  /* 0x00000019ff19723e */ /* 0x000fe200000010ff */
[-C--:B------:R-:W-:Y:S01]  /*4ce0*/  FMUL R29, R29, R19.reuse ;  /* 0x000000131d1d7220 */ /* 0x080fe20000400000 */
[----:B------:R-:W-:Y:S01]  /*4cf0*/  ISETP.GT.AND P2, PT, R3, 0x8, P2 ;  /* 0x000000080300780c */ /* 0x000fe20001744270 */
[----:B------:R-:W-:Y:S01]  /*4d00*/  @P1 STG.E.U16 desc[UR38][R6.64], R24 ;  /* 0x0000001806001986 */ /* 0x000fe2000c101526 */
[----:B------:R-:W-:Y:S01]  /*4d10*/  ISETP.GT.AND P1, PT, R4, 0x8, PT ;  /* 0x000000080400780c */ /* 0x000fe20003f24270 */
[-C--:B------:R-:W-:Y:S01]  /*4d20*/  FMUL R30, R30, R19.reuse ;  /* 0x000000131e1e7220 */ /* 0x080fe20000400000 */
[C---:B------:R-:W-:Y:S01]  /*4d30*/  SHF.L.U64.HI R5, R92.reuse, 0x1, R91 ;  /* 0x000000015c057819 */ /* 0x040fe2000001025b */
[----:B------:R-:W-:Y:S01]  /*4d40*/  @P0 STG.E.U16 desc[UR38][R6.64+0x2], R25 ;  /* 0x0000021906000986 */ /* 0x000fe2000c101526 */
[----:B------:R-:W-:Y:S01]  /*4d50*/  LEA R8, P5, R92, R6, 0x1 ;  /* 0x000000065c087211 */ /* 0x000fe200078a08ff */
[-C--:B------:R-:W-:Y:S01]  /*4d60*/  FMUL R31, R31, R19.reuse ;  /* 0x000000131f1f7220 */ /* 0x080fe20000400000 */
[----:B------:R-:W-:Y:S01]  /*4d70*/  ISETP.GT.AND P3, PT, R3, 0x8, P3 ;  /* 0x000000080300780c */ /* 0x000fe20001f64270 */
[-C--:B------:R-:W-:Y:S01]  /*4d80*/  FMUL R32, R32, R19.reuse ;  /* 0x0000001320207220 */ /* 0x080fe20000400000 */
[----:B------:R-:W-:Y:S01]  /*4d90*/  ISETP.GT.AND P0, PT, R4, 0x9, PT ;  /* 0x000000090400780c */ /* 0x000fe20003f04270 */
[----:B------:R-:W-:Y:S01]  /*4da0*/  IMAD.X R9, R5, 0x1, R7, P5 ;  /* 0x0000000105097824 */ /* 0x000fe200028e0607 */
[----:B------:R-:W-:Y:S01]  /*4db0*/  ISETP.GT.AND P4, PT, R3, RZ, P1 ;  /* 0x000000ff0300720c */ /* 0x000fe20000f84270 */
[-C--:B------:R-:W-:Y:S01]  /*4dc0*/  FMUL R33, R33, R19.reuse ;  /* 0x0000001321217220 */ /* 0x080fe20000400000 */
[----:B------:R-:W-:Y:S01]  /*4dd0*/  F2FP.BF16.F32.PACK_AB R26, RZ, R26 ;  /* 0x0000001aff1a723e */ /* 0x000fe200000010ff */
[-C--:B------:R-:W-:Y:S01]  /*4de0*/  FMUL R34, R34, R19.reuse ;  /* 0x0000001322227220 */ /* 0x080fe20000400000 */
[----:B------:R-:W-:Y:S01]  /*4df0*/  ISETP.GT.AND P5, PT, R3, RZ, P0 ;  /* 0x000000ff0300720c */ /* 0x000fe200007a4270 */
[----:B------:R-:W-:Y:S01]  /*4e00*/  FMUL R35, R35, R19 ;  /* 0x0000001323237220 */ /* 0x000fe20000400000 */
[----:B------:R-:W-:Y:S01]  /*4e10*/  F2FP.BF16.F32.PACK_AB R27, RZ, R27 ;  /* 0x0000001bff1b723e */ /* 0x000fe200000010ff */
[----:B------:R-:W-:Y:S01]  /*4e20*/  @P2 STG.E.U16 desc[UR38][R8.64], R26 ;  /* 0x0000001a08002986 */ /* 0x000fe2000c101526 */
[----:B------:R-:W-:Y:S01]  /*4e30*/  F2FP.BF16.F32.PACK_AB R28, RZ, R28 ;  /* 0x0000001cff1c723e */ /* 0x000fe200000010ff */
[-C--:B------:R-:W-:Y:S01]  /*4e40*/  FMUL R36, R36, R19.reuse ;  /* 0x0000001324247220 */ /* 0x080fe20000400000 */
[----:B------:R-:W-:Y:S01]  /*4e50*/  ISETP.GT.AND P2, PT, R3, 0x8, P1 ;  /* 0x000000080300780c */ /* 0x000fe20000f44270 */
[----:B------:R-:W-:Y:S01]  /*4e60*/  @P3 STG.E.U16 desc[UR38][R8.64+0x2], R27 ;  /* 0x0000021b08003986 */ /* 0x000fe2000c101526 */
[----:B------:R-:W-:Y:S01]  /*4e70*/  ISETP.GT.AND P1, PT, R4, 0x10, PT ;  /* 0x000000100400780c */ /* 0x000fe20003f24270 */
[----:B------:R-:W-:Y:S01]  /*4e80*/  FMUL R37, R37, R19 ;  /* 0x0000001325257220 */ /* 0x000fe20000400000 */
[----:B------:R-:W-:Y:S01]  /*4e90*/  F2FP.BF16.F32.PACK_AB R29, RZ, R29 ;  /* 0x0000001dff1d723e */ /* 0x000fe200000010ff */
[----:B------:R-:W-:Y:S01]  /*4ea0*/  @P4 STG.E.U16 desc[UR38][R6.64+0x10], R28 ;  /* 0x0000101c06004986 */ /* 0x000fe2000c101526 */
[C---:B------:R-:W-:Y:S01]  /*4eb0*/  ISETP.GT.AND P3, PT, R3.reuse, 0x8, P0 ;  /* 0x000000080300780c */ /* 0x040fe20000764270 */
[-C--:B------:R-:W-:Y:S01]  /*4ec0*/  FMUL R38, R38, R19.reuse ;  /* 0x0000001326267220 */ /* 0x080fe20000400000 */
[----:B------:R-:W-:Y:S01]  /*4ed0*/  ISETP.GT.AND P0, PT, R4, 0x11, PT ;  /* 0x000000110400780c */ /* 0x000fe20003f04270 */
[----:B------:R-:W-:Y:S01]  /*4ee0*/  @P5 STG.E.U16 desc[UR38][R6.64+0x12], R29 ;  /* 0x0000121d06005986 */ /* 0x000fe2000c101526 */
        /* <DEDUP_REMOVED lines=161> */
[----:B------:R-:W-:Y:S01]  /*5900*/  FMUL R87, R87, R19 ;  /* 0x0000001357577220 */ /* 0x000fe20000400000 */
[----:B------:R-:W-:-:S02]  /*5910*/  F2FP.BF16.F32.PACK_AB R62, RZ, R62 ;  /* 0x0000003eff3e723e */ /* 0x000fc400000010ff */
[C---:B------:R-:W-:Y:S02]  /*5920*/  ISETP.GT.AND P5, PT, R3.reuse, RZ, P0 ;  /* 0x000000ff0300720c */ /* 0x040fe400007a4270 */
[----:B------:R-:W-:Y:S01]  /*5930*/  F2FP.BF16.F32.PACK_AB R63, RZ, R63 ;  /* 0x0000003fff3f723e */ /* 0x000fe200000010ff */
[----:B------:R-:W-:Y:S01]  /*5940*/  @P2 STG.E.U16 desc[UR38][R8.64+0x90], R62 ;  /* 0x0000903e08002986 */ /* 0x000fe2000c101526 */
[----:B------:R-:W-:Y:S02]  /*5950*/  F2FP.BF16.F32.PACK_AB R64, RZ, R64 ;  /* 0x00000040ff40723e */ /* 0x000fe400000010ff */
[C---:B------:R-:W-:Y:S01]  /*5960*/  ISETP.GT.AND P2, PT, R3.reuse, 0x8, P1 ;  /* 0x000000080300780c */ /* 0x040fe20000f44270 */
[----:B------:R-:W-:Y:S01]  /*5970*/  @P3 STG.E.U16 desc[UR38][R8.64+0x92], R63 ;  /* 0x0000923f08003986 */ /* 0x000fe2000c101526 */
[----:B------:R-:W-:Y:S02]  /*5980*/  ISETP.GT.AND P1, PT, R4, 0x58, PT ;  /* 0x000000580400780c */ /* 0x000fe40003f24270 */
[----:B------:R-:W-:Y:S01]  /*5990*/  F2FP.BF16.F32.PACK_AB R65, RZ, R65 ;  /* 0x00000041ff41723e */ /* 0x000fe200000010ff */
[----:B------:R-:W-:Y:S01]  /*59a0*/  @P4 STG.E.U16 desc[UR38][R6.64+0xa0], R64 ;  /* 0x0000a04006004986 */ /* 0x000fe2000c101526 */
[----:B------:R-:W-:-:S02]  /*59b0*/  ISETP.GT.AND P3, PT, R3, 0x8, P0 ;  /* 0x000000080300780c */ /* 0x000fc40000764270 */
[----:B------:R-:W-:Y:S01]  /*59c0*/  ISETP.GT.AND P0, PT, R4, 0x59, PT ;  /* 0x000000590400780c */ /* 0x000fe20003f04270 */
[----:B------:R-:W-:Y:S01]  /*59d0*/  @P5 STG.E.U16 desc[UR38][R6.64+0xa2], R65 ;  /* 0x0000a24106005986 */ /* 0x000fe2000c101526 */
[C---:B------:R-:W-:Y:S02]  /*59e0*/  ISETP.GT.AND P4, PT, R3.reuse, RZ, P1 ;  /* 0x000000ff0300720c */ /* 0x040fe40000f84270 */
[----:B------:R-:W-:Y:S02]  /*59f0*/  F2FP.BF16.F32.PACK_AB R66, RZ, R66 ;  /* 0x00000042ff42723e */ /* 0x000fe400000010ff */
[----:B------:R-:W-:Y:S02]  /*5a00*/  ISETP.GT.AND P5, PT, R3, RZ, P0 ;  /* 0x000000ff0300720c */ /* 0x000fe400007a4270 */
[----:B------:R-:W-:Y:S01]  /*5a10*/  F2FP.BF16.F32.PACK_AB R67, RZ, R67 ;  /* 0x00000043ff43723e */ /* 0x000fe200000010ff */
[----:B------:R-:W-:Y:S01]  /*5a20*/  @P2 STG.E.U16 desc[UR38][R8.64+0xa0], R66 ;  /* 0x0000a04208002986 */ /* 0x000fe2000c101526 */
[----:B------:R-:W-:-:S02]  /*5a30*/  F2FP.BF16.F32.PACK_AB R68, RZ, R68 ;  /* 0x00000044ff44723e */ /* 0x000fc400000010ff */
[C---:B------:R-:W-:Y:S01]  /*5a40*/  ISETP.GT.AND P2, PT, R3.reuse, 0x8, P1 ;  /* 0x000000080300780c */ /* 0x040fe20000f44270 */
[----:B------:R-:W-:Y:S01]  /*5a50*/  @P3 STG.E.U16 desc[UR38][R8.64+0xa2], R67 ;  /* 0x0000a24308003986 */ /* 0x000fe2000c101526 */
[C---:B------:R-:W-:Y:S02]  /*5a60*/  ISETP.GT.AND P1, PT, R4.reuse, 0x60, PT ;  /* 0x000000600400780c */ /* 0x040fe40003f24270 */
[----:B------:R-:W-:Y:S01]  /*5a70*/  F2FP.BF16.F32.PACK_AB R69, RZ, R69 ;  /* 0x00000045ff45723e */ /* 0x000fe200000010ff */
[----:B------:R-:W-:Y:S01]  /*5a80*/  @P4 STG.E.U16 desc[UR38][R6.64+0xb0], R68 ;  /* 0x0000b04406004986 */ /* 0x000fe2000c101526 */
[C---:B------:R-:W-:Y:S02]  /*5a90*/  ISETP.GT.AND P3, PT, R3.reuse, 0x8, P0 ;  /* 0x000000080300780c */ /* 0x040fe40000764270 */
[----:B------:R-:W-:Y:S01]  /*5aa0*/  ISETP.GT.AND P0, PT, R4, 0x61, PT ;  /* 0x000000610400780c */ /* 0x000fe20003f04270 */
[----:B------:R-:W-:Y:S01]  /*5ab0*/  @P5 STG.E.U16 desc[UR38][R6.64+0xb2], R69 ;  /* 0x0000b24506005986 */ /* 0x000fe2000c101526 */
[----:B------:R-:W-:-:S02]  /*5ac0*/  ISETP.GT.AND P4, PT, R3, RZ, P1 ;  /* 0x000000ff0300720c */ /* 0x000fc40000f84270 */
[C---:B------:R-:W-:Y:S02]  /*5ad0*/  ISETP.GT.AND P5, PT, R3.reuse, RZ, P0 ;  /* 0x000000ff0300720c */ /* 0x040fe400007a4270 */
[----:B------:R-:W-:Y:S02]  /*5ae0*/  F2FP.BF16.F32.PACK_AB R70, RZ, R70 ;  /* 0x00000046ff46723e */ /* 0x000fe400000010ff */
[----:B------:R-:W-:Y:S02]  /*5af0*/  F2FP.BF16.F32.PACK_AB R71, RZ, R71 ;  /* 0x00000047ff47723e */ /* 0x000fe400000010ff */
[----:B------:R-:W-:Y:S01]  /*5b00*/  F2FP.BF16.F32.PACK_AB R72, RZ, R72 ;  /* 0x00000048ff48723e */ /* 0x000fe200000010ff */
[----:B------:R-:W-:Y:S01]  /*5b10*/  @P2 STG.E.U16 desc[UR38][R8.64+0xb0], R70 ;  /* 0x0000b04608002986 */ /* 0x000fe2000c101526 */
[----:B------:R-:W-:Y:S02]  /*5b20*/  F2FP.BF16.F32.PACK_AB R73, RZ, R73 ;  /* 0x00000049ff49723e */ /* 0x000fe400000010ff */
[C---:B------:R-:W-:Y:S01]  /*5b30*/  ISETP.GT.AND P1, PT, R3.reuse, 0x8, P1 ;  /* 0x000000080300780c */ /* 0x040fe20000f24270 */
[----:B------:R-:W-:Y:S01]  /*5b40*/  @P3 STG.E.U16 desc[UR38][R8.64+0xb2], R71 ;  /* 0x0000b24708003986 */ /* 0x000fe2000c101526 */
[----:B------:R-:W-:-:S02]  /*5b50*/  ISETP.GT.AND P2, PT, R3, 0x8, P0 ;  /* 0x000000080300780c */ /* 0x000fc40000744270 */
[C---:B------:R-:W-:Y:S01]  /*5b60*/  ISETP.GT.AND P0, PT, R4.reuse, 0x69, PT ;  /* 0x000000690400780c */ /* 0x040fe20003f04270 */
[----:B------:R-:W-:Y:S01]  /*5b70*/  @P4 STG.E.U16 desc[UR38][R6.64+0xc0], R72 ;  /* 0x0000c04806004986 */ /* 0x000fe2000c101526 */
[----:B------:R-:W-:Y:S02]  /*5b80*/  ISETP.GT.AND P4, PT, R4, 0x68, PT ;  /* 0x000000680400780c */ /* 0x000fe40003f84270 */
[----:B------:R-:W-:Y:S01]  /*5b90*/  F2FP.BF16.F32.PACK_AB R74, RZ, R74 ;  /* 0x0000004aff4a723e */ /* 0x000fe200000010ff */
[----:B------:R-:W-:Y:S01]  /*5ba0*/  @P5 STG.E.U16 desc[UR38][R6.64+0xc2], R73 ;  /* 0x0000c24906005986 */ /* 0x000fe2000c101526 */
[C---:B------:R-:W-:Y:S02]  /*5bb0*/  ISETP.GT.AND P5, PT, R3.reuse, RZ, P4 ;  /* 0x000000ff0300720c */ /* 0x040fe400027a4270 */
[----:B------:R-:W-:Y:S01]  /*5bc0*/  ISETP.GT.AND P3, PT, R3, RZ, P0 ;  /* 0x000000ff0300720c */ /* 0x000fe20000764270 */
[----:B------:R-:W-:Y:S01]  /*5bd0*/  @P1 STG.E.U16 desc[UR38][R8.64+0xc0], R74 ;  /* 0x0000c04a08001986 */ /* 0x000fe2000c101526 */
[----:B------:R-:W-:-:S02]  /*5be0*/  F2FP.BF16.F32.PACK_AB R75, RZ, R75 ;  /* 0x0000004bff4b723e */ /* 0x000fc400000010ff */
[----:B------:R-:W-:Y:S02]  /*5bf0*/  F2FP.BF16.F32.PACK_AB R76, RZ, R76 ;  /* 0x0000004cff4c723e */ /* 0x000fe400000010ff */
[C---:B------:R-:W-:Y:S01]  /*5c00*/  ISETP.GT.AND P4, PT, R3.reuse, 0x8, P4 ;  /* 0x000000080300780c */ /* 0x040fe20002784270 */
[----:B------:R-:W-:Y:S01]  /*5c10*/  @P2 STG.E.U16 desc[UR38][R8.64+0xc2], R75 ;  /* 0x0000c24b08002986 */ /* 0x000fe2000c101526 */
[----:B------:R-:W-:Y:S02]  /*5c20*/  F2FP.BF16.F32.PACK_AB R77, RZ, R77 ;  /* 0x0000004dff4d723e */ /* 0x000fe400000010ff */
[C---:B------:R-:W-:Y:S01]  /*5c30*/  ISETP.GT.AND P2, PT, R4.reuse, 0x71, PT ;  /* 0x000000710400780c */ /* 0x040fe20003f44270 */
[----:B------:R-:W-:Y:S01]  /*5c40*/  @P5 STG.E.U16 desc[UR38][R6.64+0xd0], R76 ;  /* 0x0000d04c06005986 */ /* 0x000fe2000c101526 */
[----:B------:R-:W-:Y:S02]  /*5c50*/  ISETP.GT.AND P5, PT, R3, 0x8, P0 ;  /* 0x000000080300780c */ /* 0x000fe400007a4270 */
[C---:B------:R-:W-:Y:S01]  /*5c60*/  ISETP.GT.AND P1, PT, R4.reuse, 0x78, PT ;  /* 0x000000780400780c */ /* 0x040fe20003f24270 */
[----:B------:R-:W-:Y:S01]  /*5c70*/  @P3 STG.E.U16 desc[UR38][R6.64+0xd2], R77 ;  /* 0x0000d24d06003986 */ /* 0x000fe2000c101526 */
[----:B------:R-:W-:-:S02]  /*5c80*/  ISETP.GT.AND P3, PT, R4, 0x70, PT ;  /* 0x000000700400780c */ /* 0x000fc40003f64270 */
[----:B------:R-:W-:Y:S01]  /*5c90*/  ISETP.GT.AND P0, PT, R4, 0x79, PT ;  /* 0x000000790400780c */ /* 0x000fe20003f04270 */
[----:B------:R-:W-:Y:S01]  /*5ca0*/  @P4 IMAD.MOV.U32 R4, RZ, RZ, R8 ;  /* 0x000000ffff044224 */ /* 0x000fe200078e0008 */
[----:B------:R-:W-:Y:S01]  /*5cb0*/  F2FP.BF16.F32.PACK_AB R78, RZ, R78 ;  /* 0x0000004eff4e723e */ /* 0x000fe200000010ff */
[----:B------:R-:W-:Y:S01]  /*5cc0*/  @P4 IMAD.MOV.U32 R5, RZ, RZ, R9 ;  /* 0x000000ffff054224 */ /* 0x000fe200078e0009 */
[----:B------:R-:W-:Y:S02]  /*5cd0*/  F2FP.BF16.F32.PACK_AB R79, RZ, R79 ;  /* 0x0000004fff4f723e */ /* 0x000fe400000010ff */
[----:B------:R-:W-:Y:S02]  /*5ce0*/  F2FP.BF16.F32.PACK_AB R80, RZ, R80 ;  /* 0x00000050ff50723e */ /* 0x000fe400000010ff */
[----:B------:R0:W-:Y:S01]  /*5cf0*/  @P4 STG.E.U16 desc[UR38][R4.64+0xd0], R78 ;  /* 0x0000d04e04004986 */ /* 0x0001e2000c101526 */
[----:B------:R-:W-:Y:S02]  /*5d00*/  ISETP.GT.AND P4, PT, R3, RZ, P2 ;  /* 0x000000ff0300720c */ /* 0x000fe40001784270 */
[----:B------:R-:W-:-:S02]  /*5d10*/  F2FP.BF16.F32.PACK_AB R81, RZ, R81 ;  /* 0x00000051ff51723e */ /* 0x000fc400000010ff */
[----:B------:R-:W-:Y:S02]  /*5d20*/  ISETP.GT.AND P2, PT, R3, 0x8, P2 ;  /* 0x000000080300780c */ /* 0x000fe40001744270 */
[----:B------:R-:W-:Y:S02]  /*5d30*/  F2FP.BF16.F32.PACK_AB R82, RZ, R82 ;  /* 0x00000052ff52723e */ /* 0x000fe400000010ff */
[----:B------:R-:W-:Y:S02]  /*5d40*/  F2FP.BF16.F32.PACK_AB R83, RZ, R83 ;  /* 0x00000053ff53723e */ /* 0x000fe400000010ff */
[----:B------:R-:W-:Y:S01]  /*5d50*/  F2FP.BF16.F32.PACK_AB R84, RZ, R84 ;  /* 0x00000054ff54723e */ /* 0x000fe200000010ff */
[----:B0-----:R-:W-:Y:S01]  /*5d60*/  @P5 IMAD.MOV.U32 R4, RZ, RZ, R8 ;  /* 0x000000ffff045224 */ /* 0x001fe200078e0008 */
[----:B------:R-:W-:Y:S01]  /*5d70*/  F2FP.BF16.F32.PACK_AB R85, RZ, R85 ;  /* 0x00000055ff55723e */ /* 0x000fe200000010ff */
[----:B------:R-:W-:Y:S01]  /*5d80*/  @P5 IMAD.MOV.U32 R5, RZ, RZ, R9 ;  /* 0x000000ffff055224 */ /* 0x000fe200078e0009 */
[----:B------:R-:W-:-:S02]  /*5d90*/  F2FP.BF16.F32.PACK_AB R86, RZ, R86 ;  /* 0x00000056ff56723e */ /* 0x000fc400000010ff */
[----:B------:R-:W-:Y:S02]  /*5da0*/  F2FP.BF16.F32.PACK_AB R87, RZ, R87 ;  /* 0x00000057ff57723e */ /* 0x000fe400000010ff */
[----:B------:R0:W-:Y:S01]  /*5db0*/  @P5 STG.E.U16 desc[UR38][R4.64+0xd2], R79 ;  /* 0x0000d24f04005986 */ /* 0x0001e2000c101526 */
[C---:B------:R-:W-:Y:S02]  /*5dc0*/  ISETP.GT.AND P5, PT, R3.reuse, RZ, P3 ;  /* 0x000000ff0300720c */ /* 0x040fe40001fa4270 */
[----:B------:R-:W-:-:S11]  /*5dd0*/  ISETP.GT.AND P3, PT, R3, 0x8, P3 ;  /* 0x000000080300780c */ /* 0x000fd60001f64270 */
[----:B0-----:R-:W-:Y:S02]  /*5de0*/  @P5 IMAD.MOV.U32 R4, RZ, RZ, R6 ;  /* 0x000000ffff045224 */ /* 0x001fe400078e0006 */
[----:B------:R-:W-:-:S05]  /*5df0*/  @P5 IMAD.MOV.U32 R5, RZ, RZ, R7 ;  /* 0x000000ffff055224 */ /* 0x000fca00078e0007 */
[----:B------:R0:W-:Y:S01]  /*5e00*/  @P5 STG.E.U16 desc[UR38][R4.64+0xe0], R80 ;  /* 0x0000e05004005986 */ /* 0x0001e2000c101526 */
[C---:B------:R-:W-:Y:S02]  /*5e10*/  ISETP.GT.AND P5, PT, R3.reuse, RZ, P0 ;  /* 0x000000ff0300720c */ /* 0x040fe400007a4270 */
[----:B------:R-:W-:Y:S01]  /*5e20*/  ISETP.GT.AND P0, PT, R3, 0x8, P0 ;  /* 0x000000080300780c */ /* 0x000fe20000704270 */
[----:B0-----:R-:W-:Y:S02]  /*5e30*/  @P4 IMAD.MOV.U32 R4, RZ, RZ, R6 ;  /* 0x000000ffff044224 */ /* 0x001fe400078e0006 */
[----:B------:R-:W-:-:S05]  /*5e40*/  @P4 IMAD.MOV.U32 R5, RZ, RZ, R7 ;  /* 0x000000ffff054224 */ /* 0x000fca00078e0007 */
[----:B------:R0:W-:Y:S01]  /*5e50*/  @P4 STG.E.U16 desc[UR38][R4.64+0xe2], R81 ;  /* 0x0000e25104004986 */ /* 0x0001e2000c101526 */
[C---:B------:R-:W-:Y:S02]  /*5e60*/  ISETP.GT.AND P4, PT, R3.reuse, RZ, P1 ;  /* 0x000000ff0300720c */ /* 0x040fe40000f84270 */
[----:B------:R-:W-:Y:S01]  /*5e70*/  ISETP.GT.AND P1, PT, R3, 0x8, P1 ;  /* 0x000000080300780c */ /* 0x000fe20000f24270 */
[----:B0-----:R-:W-:Y:S02]  /*5e80*/  @P3 IMAD.MOV.U32 R4, RZ, RZ, R8 ;  /* 0x000000ffff043224 */ /* 0x001fe400078e0008 */
[----:B------:R-:W-:-:S05]  /*5e90*/  @P3 IMAD.MOV.U32 R5, RZ, RZ, R9 ;  /* 0x000000ffff053224 */ /* 0x000fca00078e0009 */
[----:B------:R0:W-:Y:S02]  /*5ea0*/  @P3 STG.E.U16 desc[UR38][R4.64+0xe0], R82 ;  /* 0x0000e05204003986 */ /* 0x0001e4000c101526 */
[----:B0-----:R-:W-:Y:S02]  /*5eb0*/  @P2 IMAD.MOV.U32 R4, RZ, RZ, R8 ;  /* 0x000000ffff042224 */ /* 0x001fe400078e0008 */
[----:B------:R-:W-:-:S05]  /*5ec0*/  @P2 IMAD.MOV.U32 R5, RZ, RZ, R9 ;  /* 0x000000ffff052224 */ /* 0x000fca00078e0009 */
[----:B------:R0:W-:Y:S02]  /*5ed0*/  @P2 STG.E.U16 desc[UR38][R4.64+0xe2], R83 ;  /* 0x0000e25304002986 */ /* 0x0001e4000c101526 */
[----:B0-----:R-:W-:Y:S02]  /*5ee0*/  @P4 IMAD.MOV.U32 R4, RZ, RZ, R6 ;  /* 0x000000ffff044224 */ /* 0x001fe400078e0006 */
[----:B------:R-:W-:-:S05]  /*5ef0*/  @P4 IMAD.MOV.U32 R5, RZ, RZ, R7 ;  /* 0x000000ffff054224 */ /* 0x000fca00078e0007 */
[----:B------:R0:W-:Y:S04]  /*5f00*/  @P4 STG.E.U16 desc[UR38][R4.64+0xf0], R84 ;  /* 0x0000f05404004986 */ /* 0x0001e8000c101526 */
[----:B------:R1:W-:Y:S01]  /*5f10*/  @P5 STG.E.U16 desc[UR38][R6.64+0xf2], R85 ;  /* 0x0000f25506005986 */ /* 0x0003e2000c101526 */
[----:B0-----:R-:W-:Y:S02]  /*5f20*/  @P1 IMAD.MOV.U32 R4, RZ, RZ, R8 ;  /* 0x000000ffff041224 */ /* 0x001fe400078e0008 */
[----:B------:R-:W-:-:S05]  /*5f30*/  @P1 IMAD.MOV.U32 R5, RZ, RZ, R9 ;  /* 0x000000ffff051224 */ /* 0x000fca00078e0009 */
[----:B------:R1:W-:Y:S04]  /*5f40*/  @P1 STG.E.U16 desc[UR38][R4.64+0xf0], R86 ;  /* 0x0000f05604001986 */ /* 0x0003e8000c101526 */
[----:B------:R1:W-:Y:S02]  /*5f50*/  @P0 STG.E.U16 desc[UR38][R8.64+0xf2], R87 ;  /* 0x0000f25708000986 */ /* 0x0003e4000c101526 */
.L_x_154:
[----:B------:R-:W-:Y:S05]  /*5f60*/  BSYNC B0 ;  /* 0x0000000000007941 */ /* 0x000fea0003800000 */
.L_x_28:
[----:B------:R-:W-:Y:S01]  /*5f70*/  IADD3 R16, P0, R16, UR36, RZ ;  /* 0x0000002410107c10 */ /* 0x000fe2000ff1e0ff */
[----:B------:R-:W-:Y:S01]  /*5f80*/  ULDC.64 UR4, c[0x0][0x650] ;  /* 0x0001940000047ab9 */ /* 0x000fe20000000a00 */
[----:B------:R-:W-:Y:S01]  /*5f90*/  PRMT R3, RZ, 0x7610, R3 ;  /* 0x00007610ff037816 */ /* 0x000fe20000000003 */
[----:B------:R-:W-:Y:S01]  /*5fa0*/  IMAD.MOV.U32 R100, RZ, RZ, -0x1 ;  /* 0xffffffffff647424 */ /* 0x000fe200078e00ff */
[----:B------:R-:W-:Y:S01]  /*5fb0*/  IADD3.X R17, R17, UR42, RZ, P0, !PT ;  /* 0x0000002a11117c10 */ /* 0x000fe200087fe4ff */
[----:B------:R-:W-:Y:S01]  /*5fc0*/  IMAD.MOV.U32 R99, RZ, RZ, -0x1 ;  /* 0xffffffffff637424 */ /* 0x000fe200078e00ff */
[----:B------:R-:W-:-:S04]  /*5fd0*/  ISETP.GE.U32.AND P0, PT, R16, UR4, PT ;  /* 0x0000000410007c0c */ /* 0x000fc8000bf06070 */
[----:B------:R-:W-:-:S13]  /*5fe0*/  ISETP.GE.U32.AND.EX P0, PT, R17, UR5, PT, P0 ;  /* 0x0000000511007c0c */ /* 0x000fda000bf06100 */
[----:B------:R-:W-:Y:S05]  /*5ff0*/  @P0 BRA `(.L_x_155) ;  /* 0x00000004004c0947 */ /* 0x000fea0003800000 */
[----:B------:R-:W0:Y:S01]  /*6000*/  LDC.64 R10, c[0x0][0x628] ;  /* 0x00018a00ff0a7b82 */ /* 0x000e220000000a00 */
[----:B---3--:R-:W3:Y:S01]  /*6010*/  S2R R12, SR_CTAID.X ;  /* 0x00000000000c7919 */ /* 0x008ee20000002500 */
[----:B-12-4-:R-:W-:Y:S02]  /*6020*/  IMAD.MOV.U32 R8, RZ, RZ, R16 ;  /* 0x000000ffff087224 */ /* 0x016fe400078e0010 */
[----:B------:R-:W-:Y:S01]  /*6030*/  IMAD.MOV.U32 R9, RZ, RZ, R17 ;  /* 0x000000ffff097224 */ /* 0x000fe200078e0011 */
[----:B------:R-:W1:Y:S03]  /*6040*/  S2R R20, SR_CTAID.Y ;  /* 0x0000000000147919 */ /* 0x000e660000002600 */
[----:B------:R-:W2:Y:S08]  /*6050*/  LDC R0, c[0x0][0x630] ;  /* 0x00018c00ff007b82 */ /* 0x000eb00000000800 */
[----:B------:R-:W4:Y:S01]  /*6060*/  LDC.64 R14, c[0x0][0x620] ;  /* 0x00018800ff0e7b82 */ /* 0x000f220000000a00 */
[----:B0-----:R-:W-:-:S04]  /*6070*/  ISETP.NE.U32.AND P0, PT, R10, RZ, PT ;  /* 0x000000ff0a00720c */ /* 0x001fc80003f05070 */
[----:B------:R-:W-:-:S13]  /*6080*/  ISETP.NE.AND.EX P0, PT, R11, RZ, PT, P0 ;  /* 0x000000ff0b00720c */ /* 0x000fda0003f05300 */
[----:B-1234-:R-:W-:Y:S05]  /*6090*/  @!P0 BRA `(.L_x_156) ;  /* 0x0000000000288947 */ /* 0x01efea0003800000 */
        /* <DEDUP_REMOVED lines=10> */
.L_x_156:
[-CC-:B------:R-:W-:Y:S01]  /*6140*/  SHF.R.U64 R99, R8, R0.reuse, R9.reuse ;  /* 0x0000000008637219 */ /* 0x180fe20000001209 */
[----:B------:R-:W0:Y:S01]  /*6150*/  LDC.64 R26, c[0x0][0x640] ;  /* 0x00019000ff1a7b82 */ /* 0x000e220000000a00 */
[----:B------:R-:W-:Y:S01]  /*6160*/  SHF.R.U32.HI R0, RZ, R0, R9 ;  /* 0x00000000ff007219 */ /* 0x000fe20000011609 */
[----:B------:R-:W-:Y:S01]  /*6170*/  ULDC UR4, c[0x0][0x150] ;  /* 0x0000540000047ab9 */ /* 0x000fe20000000800 */
[----:B------:R-:W-:Y:S02]  /*6180*/  IADD3 R3, P0, RZ, -R99, RZ ;  /* 0x80000063ff037210 */ /* 0x000fe40007f1e0ff */
[----:B------:R-:W-:-:S03]  /*6190*/  I2FP.F32.U32 R7, R12 ;  /* 0x0000000c00077245 */ /* 0x000fc60000201000 */
[----:B------:R-:W1:Y:S01]  /*61a0*/  LDC R6, c[0x0][0x618] ;  /* 0x00018600ff067b82 */ /* 0x000e620000000800 */
[----:B------:R-:W-:Y:S02]  /*61b0*/  IMAD.X R5, RZ, RZ, ~R0, P0 ;  /* 0x000000ffff057224 */ /* 0x000fe400000e0e00 */
[----:B------:R-:W-:Y:S01]  /*61c0*/  FMUL R7, R7, UR4 ;  /* 0x0000000407077c20 */ /* 0x000fe20008400000 */
[----:B------:R-:W-:Y:S01]  /*61d0*/  ULDC UR4, c[0x0][0x154] ;  /* 0x0000550000047ab9 */ /* 0x000fe20000000800 */
[-C--:B------:R-:W-:Y:S02]  /*61e0*/  IMAD R0, R5, R14.reuse, RZ ;  /* 0x0000000e05007224 */ /* 0x080fe400078e02ff */
[C---:B------:R-:W-:Y:S01]  /*61f0*/  IMAD.WIDE.U32 R4, R3.reuse, R14, R16 ;  /* 0x0000000e03047225 */ /* 0x040fe200078e0010 */
[----:B------:R-:W2:Y:S01]  /*6200*/  LDC R8, c[0x0][0x608] ;  /* 0x00018200ff087b82 */ /* 0x000ea20000000800 */
[----:B------:R-:W3:Y:S02]  /*6210*/  F2I.U32.TRUNC.NTZ R7, R7 ;  /* 0x0000000700077305 */ /* 0x000ee4000020f000 */
[----:B------:R-:W-:Y:S01]  /*6220*/  IMAD R3, R3, R15, R0 ;  /* 0x0000000f03037224 */ /* 0x000fe200078e0200 */
[----:B------:R-:W-:-:S03]  /*6230*/  I2FP.F32.U32 R0, R20 ;  /* 0x0000001400007245 */ /* 0x000fc60000201000 */
[----:B------:R-:W-:Y:S01]  /*6240*/  IMAD.IADD R3, R5, 0x1, R3 ;  /* 0x0000000105037824 */ /* 0x000fe200078e0203 */
[----:B------:R-:W4:Y:S01]  /*6250*/  LDC R11, c[0x0][0x658] ;  /* 0x00019600ff0b7b82 */ /* 0x000f220000000800 */
[----:B0-----:R-:W-:-:S04]  /*6260*/  ISETP.NE.U32.AND P0, PT, R26, RZ, PT ;  /* 0x000000ff1a00720c */ /* 0x001fc80003f05070 */
[----:B------:R-:W-:-:S03]  /*6270*/  ISETP.NE.AND.EX P0, PT, R27, RZ, PT, P0 ;  /* 0x000000ff1b00720c */ /* 0x000fc60003f05300 */
[----:B------:R-:W0:Y:S01]  /*6280*/  LDC R9, c[0x0][0x144] ;  /* 0x00005100ff097b82 */ /* 0x000e220000000800 */
[-C--:B-1----:R-:W-:Y:S01]  /*6290*/  SHF.R.U64 R10, R4, R6.reuse, R3 ;  /* 0x00000006040a7219 */ /* 0x082fe20000001203 */
[----:B---3--:R-:W-:Y:S01]  /*62a0*/  IMAD.MOV R7, RZ, RZ, -R7 ;  /* 0x000000ffff077224 */ /* 0x008fe200078e0a07 */
[----:B------:R-:W-:Y:S01]  /*62b0*/  SHF.R.U32.HI R3, RZ, R6, R3 ;  /* 0x00000006ff037219 */ /* 0x000fe20000011603 */
[----:B------:R-:W-:-:S04]  /*62c0*/  FMUL R6, R0, UR4 ;  /* 0x0000000400067c20 */ /* 0x000fc80008400000 */
[----:B------:R-:W1:Y:S01]  /*62d0*/  LDC R21, c[0x0][0x148] ;  /* 0x00005200ff157b82 */ /* 0x000e620000000800 */
[----:B------:R3:W0:Y:S01]  /*62e0*/  F2I.U32.TRUNC.NTZ R14, R6 ;  /* 0x00000006000e7305 */ /* 0x000622000020f000 */
[-CC-:B--2---:R-:W-:Y:S02]  /*62f0*/  SHF.R.U64 R13, R10, R8.reuse, R3.reuse ;  /* 0x000000080a0d7219 */ /* 0x184fe40000001203 */
[----:B------:R-:W-:-:S04]  /*6300*/  SHF.R.U32.HI R0, RZ, R8, R3 ;  /* 0x00000008ff007219 */ /* 0x000fc80000011603 */
[----:B-----5:R-:W2:Y:S01]  /*6310*/  LDC R24, c[0x0][0x648] ;  /* 0x00019200ff187b82 */ /* 0x020ea20000000800 */
[-CC-:B----4-:R-:W-:Y:S02]  /*6320*/  SHF.R.U64 R15, R13, R11.reuse, R0.reuse ;  /* 0x0000000b0d0f7219 */ /* 0x190fe40000001200 */
[----:B------:R-:W-:-:S03]  /*6330*/  SHF.R.U32.HI R5, RZ, R11, R0 ;  /* 0x0000000bff057219 */ /* 0x000fc60000011600 */
[----:B------:R-:W-:Y:S02]  /*6340*/  IMAD.MOV.U32 R4, RZ, RZ, R15 ;  /* 0x000000ffff047224 */ /* 0x000fe400078e000f */
[----:B------:R-:W4:Y:S01]  /*6350*/  LDC R28, c[0x0][0x638] ;  /* 0x00018e00ff1c7b82 */ /* 0x000f220000000800 */
[----:B0-----:R-:W-:-:S07]  /*6360*/  IMAD R25, R9, R7, R12 ;  /* 0x0000000709197224 */ /* 0x001fce00078e020c */
[----:B------:R-:W0:Y:S08]  /*6370*/  LDC R29, c[0x0][0x610] ;  /* 0x00018400ff1d7b82 */ /* 0x000e300000000800 */
[----:B------:R-:W0:Y:S01]  /*6380*/  LDC R30, c[0x0][0x600] ;  /* 0x00018000ff1e7b82 */ /* 0x000e220000000800 */
[----:B-123--:R-:W-:Y:S05]  /*6390*/  @!P0 BRA `(.L_x_157) ;  /* 0x0000000000288947 */ /* 0x00efea0003800000 */
        /* <DEDUP_REMOVED lines=10> */
.L_x_157:
[----:B------:R-:W-:Y:S01]  /*6440*/  ISETP.NE.AND P0, PT, R2, 0x1, PT ;  /* 0x000000010200780c */ /* 0x000fe20003f05270 */
[----:B------:R-:W-:Y:S01]  /*6450*/  IMAD.MOV R14, RZ, RZ, -R14 ;  /* 0x000000ffff0e7224 */ /* 0x000fe200078e0a0e */
[----:B------:R-:W-:Y:S02]  /*6460*/  SHF.R.U64 R0, R4, R24, R5 ;  /* 0x0000001804007219 */ /* 0x000fe40000001205 */
[----:B------:R-:W-:Y:S02]  /*6470*/  LOP3.LUT R3, R13, R96, RZ, 0xc0, !PT ;  /* 0x000000600d037212 */ /* 0x000fe400078ec0ff */
[----:B------:R-:W-:Y:S01]  /*6480*/  LOP3.LUT R10, R10, R95, RZ, 0xc0, !PT ;  /* 0x0000005f0a0a7212 */ /* 0x000fe200078ec0ff */
[----:B------:R-:W-:Y:S02]  /*6490*/  IMAD.MOV R4, RZ, RZ, -R0 ;  /* 0x000000ffff047224 */ /* 0x000fe400078e0a00 */
[----:B------:R-:W-:Y:S02]  /*64a0*/  IMAD R0, R90, R0, R3 ;  /* 0x000000005a007224 */ /* 0x000fe400078e0203 */
[----:B----4-:R-:W-:-:S02]  /*64b0*/  IMAD R3, R4, R28, R15 ;  /* 0x0000001c04037224 */ /* 0x010fc400078e020f */
[----:B------:R-:W-:Y:S02]  /*64c0*/  @P0 IMAD R25, R21, R14, R20 ;  /* 0x0000000e15190224 */ /* 0x000fe400078e0214 */
[----:B0-----:R-:W-:Y:S02]  /*64d0*/  IMAD R5, R3, R30, R10 ;  /* 0x0000001e03057224 */ /* 0x001fe400078e020a */
[----:B------:R-:W-:Y:S02]  /*64e0*/  IMAD R0, R0, R29, R25 ;  /* 0x0000001d00007224 */ /* 0x000fe400078e0219 */
[----:B------:R-:W-:-:S03]  /*64f0*/  IMAD.MOV.U32 R4, RZ, RZ, 0x1 ;  /* 0x00000001ff047424 */ /* 0x000fc600078e00ff */
[----:B------:R-:W-:Y:S02]  /*6500*/  SEL R100, R5, R0, !P0 ;  /* 0x0000000005647207 */ /* 0x000fe40004000000 */
[----:B------:R-:W-:Y:S02]  /*6510*/  PRMT R3, R4, 0x7610, R3 ;  /* 0x0000761004037816 */ /* 0x000fe40000000003 */
[----:B------:R-:W-:-:S07]  /*6520*/  SEL R0, R0, R5, !P0 ;  /* 0x0000000500007207 */ /* 0x000fce0004000000 */
.L_x_155:
[----:B------:R-:W-:Y:S01]  /*6530*/  UIMAD.WIDE.U32 UR4, UR41, 0x24924925, URZ ;  /* 0x24924925290478a5 */ /* 0x000fe2000f8e003f */
[----:B------:R-:W-:Y:S01]  /*6540*/  LOP3.LUT P0, RZ, R3, 0xff, RZ, 0xc0, !PT ;  /* 0x000000ff03ff7812 */ /* 0x000fe2000780c0ff */
[----:B------:R-:W-:Y:S02]  /*6550*/  IMAD.MOV.U32 R101, RZ, RZ, R0 ;  /* 0x000000ffff657224 */ /* 0x000fe400078e0000 */
[----:B------:R-:W-:-:S04]  /*6560*/  UIADD3 UR4, UR41, -UR5, URZ ;  /* 0x8000000529047290 */ /* 0x000fc8000fffe03f */
[----:B------:R-:W-:-:S04]  /*6570*/  ULEA.HI UR4, UR4, UR5, URZ, 0x1f ;  /* 0x0000000504047291 */ /* 0x000fc8000f8ff83f */
[----:B------:R-:W-:-:S04]  /*6580*/  USHF.R.U32.HI UR4, URZ, 0x2, UR4 ;  /* 0x000000023f047899 */ /* 0x000fc80008011604 */
[----:B------:R-:W-:Y:S01]  /*6590*/  UIMAD UR41, UR4, -0x7, UR41 ;  /* 0xfffffff9042978a4 */ /* 0x000fe2000f8e0229 */
[----:B------:R-:W-:Y:S11]  /*65a0*/  @P0 BRA `(.L_x_158) ;  /* 0xffffffac001c0947 */ /* 0x000ff6000383ffff */
[----:B------:R-:W-:Y:S05]  /*65b0*/  EXIT ;  /* 0x000000000000794d */ /* 0x000fea0003800000 */
.L_x_3:
        /* <DEDUP_REMOVED lines=26> */
.L_x_160:
[--C-:B------:R-:W-:Y:S01]  /*6760*/  SHF.R.U64 R14, R12, R20, R13.reuse ;  /* 0x000000140c0e7219 */ /* 0x100fe2000000120d */
[----:B------:R-:W0:Y:S01]  /*6770*/  LDC R24, c[0x0][0x618] ;  /* 0x00018600ff187b82 */ /* 0x000e220000000800 */
[----:B------:R-:W-:Y:S01]  /*6780*/  I2FP.F32.U32 R8, R6 ;  /* 0x0000000600087245 */ /* 0x000fe20000201000 */
[----:B------:R-:W-:Y:S01]  /*6790*/  ULDC UR4, c[0x0][0x150] ;  /* 0x0000540000047ab9 */ /* 0x000fe20000000800 */
[----:B------:R-:W-:Y:S02]  /*67a0*/  SHF.R.U32.HI R7, RZ, R20, R13 ;  /* 0x00000014ff077219 */ /* 0x000fe4000001160d */
[----:B------:R-:W-:Y:S01]  /*67b0*/  IADD3 R11, P0, RZ, -R14, RZ ;  /* 0x8000000eff0b7210 */ /* 0x000fe20007f1e0ff */
[----:B------:R-:W-:Y:S01]  /*67c0*/  FMUL R13, R8, UR4 ;  /* 0x00000004080d7c20 */ /* 0x000fe20008400000 */
[----:B------:R-:W-:Y:S01]  /*67d0*/  ULDC UR4, c[0x0][0x154] ;  /* 0x0000550000047ab9 */ /* 0x000fe20000000800 */
[----:B------:R-:W1:Y:S02]  /*67e0*/  LDC.64 R26, c[0x0][0x640] ;  /* 0x00019000ff1a7b82 */ /* 0x000e640000000a00 */
[----:B------:R-:W-:-:S02]  /*67f0*/  IMAD.X R7, RZ, RZ, ~R7, P0 ;  /* 0x000000ffff077224 */ /* 0x000fc400000e0e07 */
[----:B------:R-:W2:Y:S01]  /*6800*/  F2I.U32.TRUNC.NTZ R13, R13 ;  /* 0x0000000d000d7305 */ /* 0x000ea2000020f000 */
[----:B------:R-:W-:-:S03]  /*6810*/  IMAD.WIDE.U32 R8, R11, R22, R16 ;  /* 0x000000160b087225 */ /* 0x000fc600078e0010 */
[----:B------:R-:W3:Y:S01]  /*6820*/  LDC R15, c[0x0][0x144] ;  /* 0x00005100ff0f7b82 */ /* 0x000ee20000000800 */
[----:B------:R-:W-:-:S04]  /*6830*/  IMAD R10, R7, R22, RZ ;  /* 0x00000016070a7224 */ /* 0x000fc800078e02ff */
[----:B------:R-:W-:Y:S02]  /*6840*/  IMAD R7, R11, R23, R10 ;  /* 0x000000170b077224 */ /* 0x000fe400078e020a */
[----:B------:R-:W-:Y:S01]  /*6850*/  IMAD.MOV.U32 R10, RZ, RZ, -0x1 ;  /* 0xffffffffff0a7424 */ /* 0x000fe200078e00ff */
[----:B------:R-:W4:Y:S01]  /*6860*/  LDC R20, c[0x0][0x608] ;  /* 0x00018200ff147b82 */ /* 0x000f220000000800 */
[----:B------:R-:W-:Y:S01]  /*6870*/  IMAD.IADD R7, R9, 0x1, R7 ;  /* 0x0000000109077824 */ /* 0x000fe200078e0207 */
[----:B------:R-:W-:-:S04]  /*6880*/  I2FP.F32.U32 R9, R5 ;  /* 0x0000000500097245 */ /* 0x000fc80000201000 */
[-C--:B0-----:R-:W-:Y:S01]  /*6890*/  SHF.R.U64 R12, R8, R24.reuse, R7 ;  /* 0x00000018080c7219 */ /* 0x081fe20000001207 */
[----:B--2---:R-:W-:Y:S01]  /*68a0*/  IMAD.MOV R8, RZ, RZ, -R13 ;  /* 0x000000ffff087224 */ /* 0x004fe200078e0a0d */
[----:B------:R-:W0:Y:S01]  /*68b0*/  LDC R11, c[0x0][0x658] ;  /* 0x00019600ff0b7b82 */ /* 0x000e220000000800 */
[----:B-1----:R-:W-:Y:S01]  /*68c0*/  ISETP.NE.U32.AND P0, PT, R26, RZ, PT ;  /* 0x000000ff1a00720c */ /* 0x002fe20003f05070 */
[----:B------:R-:W-:Y:S01]  /*68d0*/  FMUL R9, R9, UR4 ;  /* 0x0000000409097c20 */ /* 0x000fe20008400000 */
[----:B------:R-:W-:Y:S02]  /*68e0*/  SHF.R.U32.HI R7, RZ, R24, R7 ;  /* 0x00000018ff077219 */ /* 0x000fe40000011607 */
[----:B------:R-:W-:-:S03]  /*68f0*/  ISETP.NE.AND.EX P0, PT, R27, RZ, PT, P0 ;  /* 0x000000ff1b00720c */ /* 0x000fc60003f05300 */
[----:B------:R-:W1:Y:S01]  /*6900*/  LDC R22, c[0x0][0x148] ;  /* 0x00005200ff167b82 */ /* 0x000e620000000800 */
[----:B---3--:R-:W-:Y:S02]  /*6910*/  IMAD R23, R15, R8, R6 ;  /* 0x000000080f177224 */ /* 0x008fe400078e0206 */
[----:B------:R-:W-:-:S05]  /*6920*/  IMAD.MOV.U32 R8, RZ, RZ, 0x1 ;  /* 0x00000001ff087424 */ /* 0x000fca00078e00ff */
[----:B------:R-:W2:Y:S01]  /*6930*/  LDC R21, c[0x0][0x600] ;  /* 0x00018000ff157b82 */ /* 0x000ea20000000800 */
[-CC-:B----4-:R-:W-:Y:S02]  /*6940*/  SHF.R.U64 R15, R12, R20.reuse, R7.reuse ;  /* 0x000000140c0f7219 */ /* 0x190fe40000001207 */
[----:B------:R-:W-:Y:S02]  /*6950*/  SHF.R.U32.HI R6, RZ, R20, R7 ;  /* 0x00000014ff067219 */ /* 0x000fe40000011607 */
[----:B------:R3:W4:Y:S03]  /*6960*/  F2I.U32.TRUNC.NTZ R20, R9 ;  /* 0x0000000900147305 */ /* 0x000726000020f000 */
[----:B------:R-:W1:Y:S01]  /*6970*/  LDC R25, c[0x0][0x648] ;  /* 0x00019200ff197b82 */ /* 0x000e620000000800 */
[-C--:B0-----:R-:W-:Y:S02]  /*6980*/  SHF.R.U64 R19, R15, R11.reuse, R6 ;  /* 0x0000000b0f137219 */ /* 0x081fe40000001206 */
[----:B------:R-:W-:-:S02]  /*6990*/  SHF.L.U32 R10, R10, R11, RZ ;  /* 0x0000000b0a0a7219 */ /* 0x000fc400000006ff */
[-C--:B------:R-:W-:Y:S01]  /*69a0*/  SHF.R.U32.HI R7, RZ, R11.reuse, R6 ;  /* 0x0000000bff077219 */ /* 0x080fe20000011606 */
[----:B------:R-:W-:Y:S01]  /*69b0*/  IMAD.MOV.U32 R6, RZ, RZ, R19 ;  /* 0x000000ffff067224 */ /* 0x000fe200078e0013 */
[----:B------:R-:W-:Y:S01]  /*69c0*/  SHF.L.U32 R24, R8, R11, RZ ;  /* 0x0000000b08187219 */ /* 0x000fe200000006ff */
[----:B------:R-:W0:Y:S01]  /*69d0*/  LDC R28, c[0x0][0x638] ;  /* 0x00018e00ff1c7b82 */ /* 0x000e220000000800 */
[----:B------:R-:W-:-:S07]  /*69e0*/  LOP3.LUT R30, RZ, R10, RZ, 0x33, !PT ;  /* 0x0000000aff1e7212 */ /* 0x000fce00078e33ff */
[----:B------:R-:W0:Y:S01]  /*69f0*/  LDC R29, c[0x0][0x610] ;  /* 0x00018400ff1d7b82 */ /* 0x000e220000000800 */
[----:B---34-:R-:W-:Y:S05]  /*6a00*/  @!P0 BRA `(.L_x_161) ;  /* 0x0000000000288947 */ /* 0x018fea0003800000 */
[----:B------:R-:W3:Y:S02]  /*6a10*/  LDC R6, c[0x0][0x64c] ;  /* 0x00019300ff067b82 */ /* 0x000ee40000000800 */
[----:B---3--:R-:W-:-:S05]  /*6a20*/  IADD3 R11, P0, R19, R6, RZ ;  /* 0x00000006130b7210 */ /* 0x008fca0007f1e0ff */
        /* <DEDUP_REMOVED lines=8> */
.L_x_161:
[----:B------:R-:W-:Y:S01]  /*6ab0*/  ISETP.NE.AND P0, PT, R2, 0x1, PT ;  /* 0x000000010200780c */ /* 0x000fe20003f05270 */
[----:B--2---:R-:W-:Y:S01]  /*6ac0*/  VIADD R9, R21, 0xffffffff ;  /* 0xffffffff15097836 */ /* 0x004fe20000000000 */
[----:B-1----:R-:W-:Y:S01]  /*6ad0*/  SHF.R.U64 R7, R6, R25, R7 ;  /* 0x0000001906077219 */ /* 0x002fe20000001207 */
[----:B------:R-:W-:Y:S01]  /*6ae0*/  IMAD.MOV R20, RZ, RZ, -R20 ;  /* 0x000000ffff147224 */ /* 0x000fe200078e0a14 */
[----:B------:R-:W-:Y:S02]  /*6af0*/  LOP3.LUT R6, R15, R30, RZ, 0xc0, !PT ;  /* 0x0000001e0f067212 */ /* 0x000fe400078ec0ff */
[----:B------:R-:W-:Y:S01]  /*6b00*/  LOP3.LUT R12, R12, R9, RZ, 0xc0, !PT ;  /* 0x000000090c0c7212 */ /* 0x000fe200078ec0ff */
[----:B------:R-:W-:Y:S02]  /*6b10*/  IMAD.MOV R8, RZ, RZ, -R7 ;  /* 0x000000ffff087224 */ /* 0x000fe400078e0a07 */
[----:B------:R-:W-:Y:S02]  /*6b20*/  IMAD R6, R24, R7, R6 ;  /* 0x0000000718067224 */ /* 0x000fe400078e0206 */
[----:B------:R-:W-:-:S02]  /*6b30*/  IMAD.MOV.U32 R9, RZ, RZ, 0x1 ;  /* 0x00000001ff097424 */ /* 0x000fc400078e00ff */
[----:B------:R-:W-:Y:S02]  /*6b40*/  @P0 IMAD R23, R22, R20, R5 ;  /* 0x0000001416170224 */ /* 0x000fe400078e0205 */
[----:B0-----:R-:W-:Y:S02]  /*6b50*/  IMAD R5, R8, R28, R19 ;  /* 0x0000001c08057224 */ /* 0x001fe400078e0213 */
[----:B------:R-:W-:Y:S02]  /*6b60*/  IMAD R19, R6, R29, R23 ;  /* 0x0000001d06137224 */ /* 0x000fe400078e0217 */
[----:B------:R-:W-:Y:S02]  /*6b70*/  IMAD R6, R5, R21, R12 ;  /* 0x0000001505067224 */ /* 0x000fe400078e020c */
[----:B------:R-:W-:-:S03]  /*6b80*/  IMAD.MOV.U32 R8, RZ, RZ, R14 ;  /* 0x000000ffff087224 */ /* 0x000fc600078e000e */
[----:B------:R-:W-:Y:S02]  /*6b90*/  SEL R20, R6, R19, !P0 ;  /* 0x0000001306147207 */ /* 0x000fe40004000000 */
[----:B------:R-:W-:-:S07]  /*6ba0*/  SEL R19, R19, R6, !P0 ;  /* 0x0000000613137207 */ /* 0x000fce0004000000 */
.L_x_159:
[----:B------:R-:W-:-:S08]  /*6bb0*/  NOP ;  /* 0x0000000000007918 */ /* 0x000fd00000000000 */
[----:B------:R-:W0:-:S00]  /*6bc0*/  USETMAXREG.DEALLOC.CTAPOOL 0x28 ;  /* 0x00000028000079c8 */ /* 0x000e0000080e0500 */
[----:B0-----:R-:W-:-:S13]  /*6bd0*/  ISETP.NE.AND P0, PT, R0, RZ, PT ;  /* 0x000000ff0000720c */ /* 0x001fda0003f05270 */
[----:B------:R-:W-:Y:S05]  /*6be0*/  @P0 EXIT ;  /* 0x000000000000094d */ /* 0x000fea0003800000 */
[----:B------:R-:W-:Y:S01]  /*6bf0*/  LOP3.LUT P0, RZ, R9, 0xff, RZ, 0xc0, !PT ;  /* 0x000000ff09ff7812 */ /* 0x000fe2000780c0ff */
[----:B------:R-:W-:Y:S02]  /*6c00*/  IMAD.MOV.U32 R0, RZ, RZ, 0x1 ;  /* 0x00000001ff007424 */ /* 0x000fe400078e00ff */
[----:B------:R-:W-:-:S10]  /*6c10*/  IMAD.MOV.U32 R12, RZ, RZ, RZ ;  /* 0x000000ffff0c7224 */ /* 0x000fd400078e00ff */
[----:B------:R-:W-:Y:S05]  /*6c20*/  @!P0 BRA `(.L_x_162) ;  /* 0x0000000c00348947 */ /* 0x000fea0003800000 */
[----:B------:R-:W0:Y:S01]  /*6c30*/  LDC R0, c[0x0][0x28c] ;  /* 0x0000a300ff007b82 */ /* 0x000e220000000800 */
[----:B------:R-:W-:Y:S01]  /*6c40*/  LOP3.LUT P0, RZ, R3, 0x1f, RZ, 0xc0, !PT ;  /* 0x0000001f03ff7812 */ /* 0x000fe2000780c0ff */
[----:B------:R-:W-:Y:S01]  /*6c50*/  ULDC UR5, c[0x0][0x658] ;  /* 0x0001960000057ab9 */ /* 0x000fe20000000800 */
[----:B------:R-:W-:Y:S01]  /*6c60*/  UMOV UR6, 0xffffffff ;  /* 0xffffffff00067882 */ /* 0x000fe20000000000 */
[----:B------:R-:W-:Y:S01]  /*6c70*/  BSSY B0, `(.L_x_162) ;  /* 0x00000c8000007945 */ /* 0x000fe20003800000 */
[----:B------:R-:W-:Y:S01]  /*6c80*/  USHF.L.U32 UR6, UR6, UR5, URZ ;  /* 0x0000000506067299 */ /* 0x000fe2000800063f */
[C---:B------:R-:W-:Y:S01]  /*6c90*/  ISETP.NE.AND P2, PT, R4.reuse, RZ, PT ;  /* 0x000000ff0400720c */ /* 0x040fe20003f45270 */
[----:B------:R-:W-:Y:S01]  /*6ca0*/  IMAD.MOV.U32 R13, RZ, RZ, 0x1 ;  /* 0x00000001ff0d7424 */ /* 0x000fe200078e00ff */
[----:B------:R-:W-:Y:S01]  /*6cb0*/  ISETP.NE.OR P0, PT, R4, RZ, !P0 ;  /* 0x000000ff0400720c */ /* 0x000fe20004705670 */
[----:B------:R-:W-:Y:S01]  /*6cc0*/  IMAD.MOV.U32 R12, RZ, RZ, RZ ;  /* 0x000000ffff0c7224 */ /* 0x000fe200078e00ff */
[----:B------:R-:W-:Y:S01]  /*6cd0*/  LOP3.LUT R11, R18, 0x2, RZ, 0xfc, !PT ;  /* 0x00000002120b7812 */ /* 0x000fe200078efcff */
[----:B------:R-:W-:Y:S01]  /*6ce0*/  ULDC UR4, c[0x0][0x600] ;  /* 0x0001800000047ab9 */ /* 0x000fe20000000800 */
[----:B------:R-:W-:Y:S01]  /*6cf0*/  UMOV UR7, 0x1 ;  /* 0x0000000100077882 */ /* 0x000fe20000000000 */
[----:B------:R-:W-:-:S02]  /*6d00*/  UIADD3 UR13, UR4, -0x1, URZ ;  /* 0xffffffff040d7890 */ /* 0x000fc4000fffe03f */
[----:B------:R-:W-:Y:S02]  /*6d10*/  USHF.L.U32 UR15, UR7, UR5, URZ ;  /* 0x00000005070f7299 */ /* 0x000fe4000800063f */
[----:B------:R-:W-:Y:S01]  /*6d20*/  ULOP3.LUT UR14, URZ, UR6, URZ, 0x33, !UPT ;  /* 0x000000063f0e7292 */ /* 0x000fe2000f8e333f */
[----:B------:R-:W-:Y:S01]  /*6d30*/  ULDC.64 UR22, c[0x0][0x198] ;  /* 0x0000660000167ab9 */ /* 0x000fe20000000a00 */
[----:B0-----:R-:W-:-:S05]  /*6d40*/  VIADD R0, R0, 0x3f ;  /* 0x0000003f00007836 */ /* 0x001fca0000000000 */
[----:B------:R-:W-:-:S04]  /*6d50*/  SHF.R.S32.HI R3, RZ, 0x1f, R0 ;  /* 0x0000001fff037819 */ /* 0x000fc80000011400 */
[----:B------:R-:W-:Y:S01]  /*6d60*/  LEA.HI R3, R3, R0, RZ, 0x6 ;  /* 0x0000000003037211 */ /* 0x000fe200078f30ff */
[----:B------:R-:W-:-:S03]  /*6d70*/  IMAD.MOV.U32 R0, RZ, RZ, 0x1 ;  /* 0x00000001ff007424 */ /* 0x000fc600078e00ff */
[----:B------:R-:W-:-:S05]  /*6d80*/  SHF.R.S32.HI R3, RZ, 0x6, R3 ;  /* 0x00000006ff037819 */ /* 0x000fca0000011403 */
[----:B------:R-:W-:-:S07]  /*6d90*/  VIADD R10, R3, 0x1 ;  /* 0x00000001030a7836 */ /* 0x000fce0000000000 */
.L_x_174:
[----:B------:R-:W-:-:S03]  /*6da0*/  UMOV UR4, 0xffffffff ;  /* 0xffffffff00047882 */ /* 0x000fc60000000000 */
[----:B------:R-:W-:Y:S05]  /*6db0*/  BRA.DIV UR4, `(.L_x_163) ;  /* 0x0000001204287947 */ /* 0x000fea000b800000 */
[----:B------:R-:W-:-:S13]  /*6dc0*/  ELECT P6, URZ, PT ;  /* 0x00000000003f782f */ /* 0x000fda00038c0000 */
.L_x_188:
[----:B------:R-:W-:Y:S04]  /*6dd0*/  BSSY B1, `(.L_x_164) ;  /* 0x000003e000017945 */ /* 0x000fe80003800000 */
[----:B------:R-:W-:Y:S05]  /*6de0*/  @!P6 BRA `(.L_x_165) ;  /* 0x0000000000f0e947 */ /* 0x000fea0003800000 */
[----:B------:R-:W0:Y:S02]  /*6df0*/  LDC R4, c[0x0][0x28c] ;  /* 0x0000a300ff047b82 */ /* 0x000e240000000800 */
[----:B0-----:R-:W-:-:S13]  /*6e00*/  ISETP.GE.AND P1, PT, R4, 0x1, PT ;  /* 0x000000010400780c */ /* 0x001fda0003f26270 */
[----:B------:R-:W-:Y:S05]  /*6e10*/  @!P1 BRA `(.L_x_165) ;  /* 0x0000000000e49947 */ /* 0x000fea0003800000 */
[----:B------:R-:W-:Y:S02]  /*6e20*/  IMAD.SHL.U32 R19, R19, 0x80, RZ ;  /* 0x0000008013137824 */ /* 0x000fe400078e00ff */
[----:B------:R-:W-:Y:S02]  /*6e30*/  IMAD.SHL.U32 R20, R20, 0x80, RZ ;  /* 0x0000008014147824 */ /* 0x000fe400078e00ff */
[----:B------:R-:W-:Y:S02]  /*6e40*/  IMAD.MOV.U32 R21, RZ, RZ, RZ ;  /* 0x000000ffff157224 */ /* 0x000fe400078e00ff */
[----:B------:R-:W-:Y:S02]  /*6e50*/  IMAD.MOV.U32 R4, RZ, RZ, R10 ;  /* 0x000000ffff047224 */ /* 0x000fe400078e000a */
[----:B------:R-:W-:Y:S02]  /*6e60*/  IMAD.MOV.U32 R5, RZ, RZ, R0 ;  /* 0x000000ffff057224 */ /* 0x000fe400078e0000 */
[----:B------:R-:W-:-:S02]  /*6e70*/  IMAD.MOV.U32 R6, RZ, RZ, R12 ;  /* 0x000000ffff067224 */ /* 0x000fc400078e000c */
[----:B------:R-:W-:-:S07]  /*6e80*/  VIADD R22, R19, 0x40 ;  /* 0x0000004013167836 */ /* 0x000fce0000000000 */
.L_x_169:
[----:B------:R-:W0:Y:S01]  /*6e90*/  S2R R14, SR_CgaCtaId ;  /* 0x00000000000e7919 */ /* 0x000e220000008800 */
[----:B------:R-:W-:Y:S01]  /*6ea0*/  MOV R7, 0x400 ;  /* 0x0000040000077802 */ /* 0x000fe20000000f00 */
[----:B------:R-:W1:Y:S03]  /*6eb0*/  @!P2 LDC R9, c[0x0][0x500] ;  /* 0x00014000ff09ab82 */ /* 0x000e660000000800 */
[----:B0-----:R-:W-:Y:S02]  /*6ec0*/  LEA R15, R14, R7, 0x18 ;  /* 0x000000070e0f7211 */ /* 0x001fe400078ec0ff */
[----:B------:R-:W-:-:S03]  /*6ed0*/  SHF.L.U32 R7, R5, 0x1f, RZ ;  /* 0x0000001f05077819 */ /* 0x000fc600000006ff */
[----:B------:R-:W-:-:S04]  /*6ee0*/  IMAD R14, R6, 0x8, R15 ;  /* 0x00000008060e7824 */ /* 0x000fc800078e020f */
[----:B------:R-:W0:Y:S02]  /*6ef0*/  SYNCS.PHASECHK.TRANS64.TRYWAIT P1, [R14+URZ+0x38], R7 ;  /* 0x000038070e0075a7 */ /* 0x000e24000802017f */
[----:B01----:R-:W-:Y:S05]  /*6f00*/  @!P1 BRA `(.L_x_166) ;  /* 0x0000000c00f49947 */ /* 0x003fea0003800000 */
.L_x_189:
[----:B0-----:R-:W-:Y:S01]  /*6f10*/  PRMT R7, R11, 0x9910, RZ ;  /* 0x000099100b077816 */ /* 0x001fe200000000ff */
[----:B------:R0:W-:Y:S03]  /*6f20*/  @!P2 SYNCS.ARRIVE.TRANS64 RZ, [R14+URZ], R9 ;  /* 0x000000090effa9a7 */ /* 0x0001e6000800003f */
[----:B------:R-:W-:-:S13]  /*6f30*/  ISETP.NE.AND P1, PT, R7, 0x2, PT ;  /* 0x000000020700780c */ /* 0x000fda0003f25270 */
[----:B0-----:R-:W-:Y:S05]  /*6f40*/  @P1 BRA `(.L_x_167) ;  /* 0x0000000000041947 */ /* 0x001fea0003800000 */
[----:B------:R-:W-:Y:S01]  /*6f50*/  BPT.TRAP 0x1 ;  /* 0x000000040000795c */ /* 0x000fe20000300000 */
.L_x_167:
[----:B------:R-:W-:Y:S05]  /*6f60*/  @P0 BRA `(.L_x_168) ;  /* 0x0000000000040947 */ /* 0x000fea0003800000 */
[----:B------:R-:W-:Y:S01]  /*6f70*/  BPT.TRAP 0x1 ;  /* 0x000000040000795c */ /* 0x000fe20000300000 */
.L_x_168:
[----:B------:R-:W-:Y:S01]  /*6f80*/  IMAD R15, R6, 0x4000, R15 ;  /* 0x00004000060f7824 */ /* 0x000fe200078e020f */
[----:B------:R-:W-:Y:S01]  /*6f90*/  R2UR UR25, R14 ;  /* 0x000000000e1972ca */ /* 0x000fe200000e0000 */
[----:B------:R-:W-:Y:S01]  /*6fa0*/  VIADD R4, R4, 0xffffffff ;  /* 0xffffffff04047836 */ /* 0x000fe20000000000 */
[----:B------:R-:W-:Y:S01]  /*6fb0*/  R2UR UR27, R21 ;  /* 0x00000000151b72ca */ /* 0x000fe200000e0000 */
[----:B------:R-:W-:Y:S01]  /*6fc0*/  UIADD3 UR4, UP0, UR22, 0xf0, URZ ;  /* 0x000000f016047890 */ /* 0x000fe2000ff1e03f */
[----:B------:R-:W-:Y:S01]  /*6fd0*/  R2UR UR8, R15 ;  /* 0x000000000f0872ca */ /* 0x000fe200000e0000 */
[----:B------:R-:W-:Y:S01]  /*6fe0*/  UIADD3 UR30, UP1, UR22, 0x1f0, URZ ;  /* 0x000001f0161e7890 */ /* 0x000fe2000ff3e03f */
[----:B------:R-:W-:Y:S01]  /*6ff0*/  R2UR UR28, R8 ;  /* 0x00000000081c72ca */ /* 0x000fe200000e0000 */
[----:B------:R-:W-:Y:S01]  /*7000*/  UIADD3.X UR5, URZ, UR23, URZ, UP0, !UPT ;  /* 0x000000173f057290 */ /* 0x000fe200087fe43f */
[----:B------:R-:W-:Y:S01]  /*7010*/  R2UR UR26, R19 ;  /* 0x00000000131a72ca */ /* 0x000fe200000e0000 */
[----:B------:R-:W-:Y:S01]  /*7020*/  VIADD R6, R6, 0x1 ;  /* 0x0000000106067836 */ /* 0x000fe20000000000 */
[----:B------:R-:W-:Y:S01]  /*7030*/  R2UR UR18, R22 ;  /* 0x00000000161272ca */ /* 0x000fe200000e0000 */
[----:B------:R-:W-:Y:S01]  /*7040*/  UIADD3.X UR31, URZ, UR23, URZ, UP1, !UPT ;  /* 0x000000173f1f7290 */ /* 0x000fe20008ffe43f */
[----:B------:R-:W-:Y:S01]  /*7050*/  R2UR UR11, R20 ;  /* 0x00000000140b72ca */ /* 0x000fe200000e0000 */
[----:B------:R-:W-:Y:S01]  /*7060*/  UMOV UR6, 0x0 ;  /* 0x0000000000067882 */ /* 0x000fe20000000000 */
[----:B------:R-:W-:Y:S01]  /*7070*/  ISETP.GT.AND P3, PT, R4, 0x1, PT ;  /* 0x000000010400780c */ /* 0x000fe20003f64270 */
[----:B------:R-:W-:Y:S01]  /*7080*/  UMOV UR7, 0x10000000 ;  /* 0x1000000000077882 */ /* 0x000fe20000000000 */
[C---:B------:R-:W-:Y:S01]  /*7090*/  ISETP.NE.AND P1, PT, R6.reuse, 0x7, PT ;  /* 0x000000070600780c */ /* 0x040fe20003f25270 */
[----:B------:R-:W-:Y:S01]  /*70a0*/  UIADD3 UR24, UR8, 0x180, URZ ;  /* 0x0000018008187890 */ /* 0x000fe2000fffe03f */
[----:B------:R-:W-:Y:S01]  /*70b0*/  VIADD R21, R21, 0x40 ;  /* 0x0000004015157836 */ /* 0x000fe20000000000 */
[----:B------:R-:W-:Y:S01]  /*70c0*/  UIADD3 UR16, UR8, 0x2180, URZ ;  /* 0x0000218008107890 */ /* 0x000fe2000fffe03f */
[----:B------:R-:W-:Y:S01]  /*70d0*/  SEL R14, RZ, 0x1, P1 ;  /* 0x00000001ff0e7807 */ /* 0x000fe20000800000 */
[----:B------:R-:W-:Y:S01]  /*70e0*/  UIADD3 UR8, UR8, 0x1c180, URZ ;  /* 0x0001c18008087890 */ /* 0x000fe2000fffe03f */
[----:B------:R-:W-:Y:S01]  /*70f0*/  SEL R6, R6, RZ, P1 ;  /* 0x000000ff06067207 */ /* 0x000fe20000800000 */
[----:B------:R-:W-:Y:S01]  /*7100*/  UMOV UR17, UR25 ;  /* 0x0000001900117c82 */ /* 0x000fe20008000000 */
[----:B------:R-:W-:Y:S01]  /*7110*/  UMOV UR19, UR27 ;  /* 0x0000001b00137c82 */ /* 0x000fe20008000000 */
[----:B------:R-:W-:Y:S01]  /*7120*/  UMOV UR20, UR28 ;  /* 0x0000001c00147c82 */ /* 0x000fe20008000000 */
[----:B------:R0:W-:Y:S01]  /*7130*/  UTMALDG.3D [UR24], [UR4], desc[UR6] ;  /* 0x00000618040075b4 */ /* 0x0001e20008011000 */
[----:B------:R-:W-:Y:S01]  /*7140*/  UMOV UR9, UR25 ;  /* 0x0000001900097c82 */ /* 0x000fe20008000000 */
[----:B------:R-:W-:Y:S01]  /*7150*/  UMOV UR10, UR27 ;  /* 0x0000001b000a7c82 */ /* 0x000fe20008000000 */
[----:B------:R-:W-:Y:S01]  /*7160*/  UMOV UR12, UR28 ;  /* 0x0000001c000c7c82 */ /* 0x000fe20008000000 */
[----:B------:R-:W-:Y:S01]  /*7170*/  LOP3.LUT R5, R5, R14, RZ, 0x3c, !PT ;  /* 0x0000000e05057212 */ /* 0x000fe200078e3cff */
[----:B------:R0:W-:Y:S01]  /*7180*/  UTMALDG.3D [UR16], [UR4], desc[UR6] ;  /* 0x00000610040075b4 */ /* 0x0001e20008011000 */
[----:B------:R0:W-:Y:S02]  /*7190*/  UTMALDG.3D [UR8], [UR30], desc[UR6] ;  /* 0x000006081e0075b4 */ /* 0x0001e40008011000 */
[----:B0-----:R-:W-:Y:S05]  /*71a0*/  @P3 BRA `(.L_x_169) ;  /* 0xfffffffc00383947 */ /* 0x001fea000383ffff */
.L_x_165:
[----:B------:R-:W-:Y:S05]  /*71b0*/  BSYNC B1 ;  /* 0x0000000000017941 */ /* 0x000fea0003800000 */
.L_x_164:
[----:B------:R-:W-:Y:S01]  /*71c0*/  LOP3.LUT P4, RZ, R13, 0xff, RZ, 0xc0, !PT ;  /* 0x000000ff0dff7812 */ /* 0x000fe2000788c0ff */
[C---:B------:R-:W-:Y:S01]  /*71d0*/  IMAD.IADD R12, R3.reuse, 0x1, R12 ;  /* 0x00000001030c7824 */ /* 0x040fe200078e020c */
[----:B------:R-:W-:Y:S01]  /*71e0*/  ULDC.64 UR4, c[0x0][0x650] ;  /* 0x0001940000047ab9 */ /* 0x000fe20000000a00 */
[C---:B------:R-:W-:Y:S01]  /*71f0*/  ISETP.GE.U32.AND P3, PT, R3.reuse, 0x7, PT ;  /* 0x000000070300780c */ /* 0x040fe20003f66070 */
[----:B------:R-:W-:Y:S01]  /*7200*/  BSSY B1, `(.L_x_170) ;  /* 0x000006c000017945 */ /* 0x000fe20003800000 */
[C---:B------:R-:W-:Y:S01]  /*7210*/  IMAD.WIDE.U32 R4, R12.reuse, 0x24924925, RZ ;  /* 0x249249250c047825 */ /* 0x040fe200078e00ff */
[C---:B------:R-:W-:Y:S02]  /*7220*/  ISETP.GT.U32.AND P1, PT, R12.reuse, 0x6, PT ;  /* 0x000000060c00780c */ /* 0x040fe40003f24070 */
[----:B------:R-:W-:Y:S01]  /*7230*/  PRMT R13, RZ, 0x7610, R13 ;  /* 0x00007610ff0d7816 */ /* 0x000fe2000000000d */
[----:B------:R-:W-:Y:S01]  /*7240*/  IMAD.IADD R4, R12, 0x1, -R5 ;  /* 0x000000010c047824 */ /* 0x000fe200078e0a05 */
[----:B------:R-:W-:Y:S01]  /*7250*/  ISETP.LT.U32.AND P1, PT, R3, 0x7, P1 ;  /* 0x000000070300780c */ /* 0x000fe20000f21070 */
[----:B------:R-:W-:-:S02]  /*7260*/  IMAD.MOV.U32 R19, RZ, RZ, -0x1 ;  /* 0xffffffffff137424 */ /* 0x000fc400078e00ff */
[----:B------:R-:W0:Y:S01]  /*7270*/  @P4 S2R R7, SR_CgaCtaId ;  /* 0x0000000000074919 */ /* 0x000e220000008800 */
[----:B------:R-:W-:Y:S01]  /*7280*/  @P4 MOV R6, 0x400 ;  /* 0x0000040000064802 */ /* 0x000fe20000000f00 */
[----:B------:R-:W-:Y:S01]  /*7290*/  IMAD.MOV.U32 R20, RZ, RZ, -0x1 ;  /* 0xffffffffff147424 */ /* 0x000fe200078e00ff */
[----:B------:R-:W-:Y:S01]  /*72a0*/  LEA.HI R4, R4, R5, RZ, 0x1f ;  /* 0x0000000504047211 */ /* 0x000fe200078ff8ff */
[----:B------:R-:W-:-:S03]  /*72b0*/  IMAD.MOV.U32 R8, RZ, RZ, -0x1 ;  /* 0xffffffffff087424 */ /* 0x000fc600078e00ff */
[--C-:B------:R-:W-:Y:S02]  /*72c0*/  SHF.R.U32.HI R5, RZ, 0x2, R4.reuse ;  /* 0x00000002ff057819 */ /* 0x100fe40000011604 */
[----:B------:R-:W-:-:S03]  /*72d0*/  PRMT R4, RZ, 0x7610, R4 ;  /* 0x00007610ff047816 */ /* 0x000fc60000000004 */
[----:B------:R-:W-:Y:S01]  /*72e0*/  IMAD R12, R5, -0x7, R12 ;  /* 0xfffffff9050c7824 */ /* 0x000fe200078e020c */
[----:B0-----:R-:W-:Y:S02]  /*72f0*/  @P4 LEA R6, R7, R6, 0x18 ;  /* 0x0000000607064211 */ /* 0x001fe400078ec0ff */
[----:B------:R-:W-:Y:S02]  /*7300*/  SEL R7, RZ, 0x1, !P1 ;  /* 0x00000001ff077807 */ /* 0x000fe40004800000 */
[----:B------:R-:W-:Y:S01]  /*7310*/  IADD3 R16, P1, R16, UR36, RZ ;  /* 0x0000002410107c10 */ /* 0x000fe2000ff3e0ff */
[----:B------:R0:W-:Y:S01]  /*7320*/  @P4 SYNCS.ARRIVE.TRANS64.A1T0 RZ, [R6+URZ+0x88], RZ ;  /* 0x000088ff06ff49a7 */ /* 0x0001e2000810003f */
[----:B------:R-:W-:Y:S02]  /*7330*/  LOP3.LUT R0, R0, R7, RZ, 0x3c, !PT ;  /* 0x0000000700007212 */ /* 0x000fe400078e3cff */
[----:B------:R-:W-:Y:S02]  /*7340*/  IADD3.X R17, R17, UR42, RZ, P1, !PT ;  /* 0x0000002a11117c10 */ /* 0x000fe40008ffe4ff */
[----:B------:R-:W-:-:S02]  /*7350*/  ISETP.GE.U32.AND P1, PT, R16, UR4, PT ;  /* 0x0000000410007c0c */ /* 0x000fc4000bf26070 */
[----:B------:R-:W-:Y:S02]  /*7360*/  @P3 LOP3.LUT R0, R0, 0x1, R5, 0x78, !PT ;  /* 0x0000000100003812 */ /* 0x000fe400078e7805 */
[----:B------:R-:W-:-:S13]  /*7370*/  ISETP.GE.U32.AND.EX P1, PT, R17, UR5, PT, P1 ;  /* 0x0000000511007c0c */ /* 0x000fda000bf26110 */
[----:B0-----:R-:W-:Y:S05]  /*7380*/  @P1 BRA `(.L_x_171) ;  /* 0x00000004004c1947 */ /* 0x001fea0003800000 */
[----:B------:R-:W-:Y:S01]  /*7390*/  ULDC.64 UR4, c[0x0][0x628] ;  /* 0x00018a0000047ab9 */ /* 0x000fe20000000a00 */
[----:B------:R-:W0:Y:S01]  /*73a0*/  S2R R15, SR_CTAID.X ;  /* 0x00000000000f7919 */ /* 0x000e220000002500 */
[----:B------:R-:W-:Y:S01]  /*73b0*/  ISETP.NE.U32.AND P1, PT, RZ, UR4, PT ;  /* 0x00000004ff007c0c */ /* 0x000fe2000bf25070 */
[----:B------:R-:W-:Y:S01]  /*73c0*/  ULDC UR7, c[0x0][0x630] ;  /* 0x00018c0000077ab9 */ /* 0x000fe20000000800 */
[----:B------:R-:W-:Y:S01]  /*73d0*/  IMAD.MOV.U32 R4, RZ, RZ, R16 ;  /* 0x000000ffff047224 */ /* 0x000fe200078e0010 */
[----:B------:R-:W1:Y:S01]  /*73e0*/  S2R R14, SR_CTAID.Y ;  /* 0x00000000000e7919 */ /* 0x000e620000002600 */
[----:B------:R-:W-:Y:S01]  /*73f0*/  ISETP.NE.AND.EX P1, PT, RZ, UR5, PT, P1 ;  /* 0x00000005ff007c0c */ /* 0x000fe2000bf25310 */
[----:B------:R-:W-:-:S12]  /*7400*/  IMAD.MOV.U32 R5, RZ, RZ, R17 ;  /* 0x000000ffff057224 */ /* 0x000fd800078e0011 */
[----:B------:R-:W-:Y:S05]  /*7410*/  @!P1 BRA `(.L_x_172) ;  /* 0x0000000000289947 */ /* 0x000fea0003800000 */
[----:B------:R-:W-:Y:S02]  /*7420*/  ULDC UR6, c[0x0][0x634] ;  /* 0x00018d0000067ab9 */ /* 0x000fe40000000800 */
[----:B------:R-:W-:-:S05]  /*7430*/  IADD3 R9, P1, R16, UR6, RZ ;  /* 0x0000000610097c10 */ /* 0x000fca000ff3e0ff */
[----:B------:R-:W-:-:S04]  /*7440*/  IMAD.X R19, RZ, RZ, R17, P1 ;  /* 0x000000ffff137224 */ /* 0x000fc800008e0611 */
[----:B------:R-:W-:-:S04]  /*7450*/  IMAD.WIDE.U32 R6, R19, UR4, RZ ;  /* 0x0000000413067c25 */ /* 0x000fc8000f8e00ff */
[----:B------:R-:W-:-:S04]  /*7460*/  IMAD.WIDE.U32 R6, P1, R9, UR5, R6 ;  /* 0x0000000509067c25 */ /* 0x000fc8000f820006 */
[----:B------:R-:W-:-:S04]  /*7470*/  IMAD.WIDE.U32 R8, R9, UR4, RZ ;  /* 0x0000000409087c25 */ /* 0x000fc8000f8e00ff */
[----:B------:R-:W-:Y:S01]  /*7480*/  IMAD.X R5, RZ, RZ, RZ, P1 ;  /* 0x000000ffff057224 */ /* 0x000fe200008e06ff */
[----:B------:R-:W-:Y:S01]  /*7490*/  IADD3 RZ, P1, R9, R6, RZ ;  /* 0x0000000609ff7210 */ /* 0x000fe20007f3e0ff */
[----:B------:R-:W-:-:S04]  /*74a0*/  IMAD.MOV.U32 R4, RZ, RZ, R7 ;  /* 0x000000ffff047224 */ /* 0x000fc800078e0007 */
[----:B------:R-:W-:-:S08]  /*74b0*/  IMAD.WIDE.U32.X R4, R19, UR5, R4, P1 ;  /* 0x0000000513047c25 */ /* 0x000fd000088e0404 */
.L_x_172:
[--C-:B------:R-:W-:Y:S01]  /*74c0*/  SHF.R.U64 R8, R4, UR7, R5.reuse ;  /* 0x0000000704087c19 */ /* 0x100fe20008001205 */
[----:B------:R-:W-:Y:S01]  /*74d0*/  ULDC.64 UR4, c[0x0][0x620] ;  /* 0x0001880000047ab9 */ /* 0x000fe20000000a00 */
[----:B------:R-:W-:Y:S01]  /*74e0*/  SHF.R.U32.HI R4, RZ, UR7, R5 ;  /* 0x00000007ff047c19 */ /* 0x000fe20008011605 */
[----:B------:R-:W2:Y:S01]  /*74f0*/  LDC R24, c[0x0][0x144] ;  /* 0x00005100ff187b82 */ /* 0x000ea20000000800 */
[----:B------:R-:W-:Y:S01]  /*7500*/  IADD3 R7, P1, RZ, -R8, RZ ;  /* 0x80000008ff077210 */ /* 0x000fe20007f3e0ff */
[----:B------:R-:W-:Y:S01]  /*7510*/  ULDC.64 UR8, c[0x0][0x640] ;  /* 0x0001900000087ab9 */ /* 0x000fe20000000a00 */
[----:B0-----:R-:W-:Y:S01]  /*7520*/  I2FP.F32.U32 R9, R15 ;  /* 0x0000000f00097245 */ /* 0x001fe20000201000 */
[----:B------:R-:W-:Y:S02]  /*7530*/  ULDC UR6, c[0x0][0x608] ;  /* 0x0001820000067ab9 */ /* 0x000fe40000000800 */
[----:B------:R-:W-:Y:S01]  /*7540*/  IMAD.X R4, RZ, RZ, ~R4, P1 ;  /* 0x000000ffff047224 */ /* 0x000fe200008e0e04 */
[----:B------:R-:W-:Y:S01]  /*7550*/  ISETP.NE.U32.AND P1, PT, RZ, UR8, PT ;  /* 0x00000008ff007c0c */ /* 0x000fe2000bf25070 */
[----:B------:R-:W0:Y:S02]  /*7560*/  LDC R21, c[0x0][0x148] ;  /* 0x00005200ff157b82 */ /* 0x000e240000000800 */
[----:B------:R-:W-:Y:S01]  /*7570*/  IMAD R6, R4, UR4, RZ ;  /* 0x0000000404067c24 */ /* 0x000fe2000f8e02ff */
[----:B------:R-:W-:Y:S01]  /*7580*/  ISETP.NE.AND.EX P1, PT, RZ, UR9, PT, P1 ;  /* 0x00000009ff007c0c */ /* 0x000fe2000bf25310 */
[----:B------:R-:W-:Y:S01]  /*7590*/  IMAD.WIDE.U32 R4, R7, UR4, R16 ;  /* 0x0000000407047c25 */ /* 0x000fe2000f8e0010 */
[----:B------:R-:W-:-:S03]  /*75a0*/  ULDC UR4, c[0x0][0x150] ;  /* 0x0000540000047ab9 */ /* 0x000fc60000000800 */
[----:B------:R-:W-:Y:S02]  /*75b0*/  IMAD R7, R7, UR5, R6 ;  /* 0x0000000507077c24 */ /* 0x000fe4000f8e0206 */
[----:B------:R-:W-:Y:S01]  /*75c0*/  FMUL R6, R9, UR4 ;  /* 0x0000000409067c20 */ /* 0x000fe20008400000 */
[----:B------:R-:W-:Y:S01]  /*75d0*/  ULDC UR4, c[0x0][0x618] ;  /* 0x0001860000047ab9 */ /* 0x000fe20000000800 */
[----:B------:R-:W-:Y:S01]  /*75e0*/  ULDC UR5, c[0x0][0x154] ;  /* 0x0000550000057ab9 */ /* 0x000fe20000000800 */
[----:B------:R-:W-:-:S03]  /*75f0*/  IMAD.IADD R5, R5, 0x1, R7 ;  /* 0x0000000105057824 */ /* 0x000fc600078e0207 */
[----:B------:R-:W3:Y:S02]  /*7600*/  F2I.U32.TRUNC.NTZ R6, R6 ;  /* 0x0000000600067305 */ /* 0x000ee4000020f000 */
[----:B------:R-:W-:Y:S02]  /*7610*/  SHF.R.U64 R9, R4, UR4, R5 ;  /* 0x0000000404097c19 */ /* 0x000fe40008001205 */
[----:B-1----:R-:W-:-:S05]  /*7620*/  I2FP.F32.U32 R4, R14 ;  /* 0x0000000e00047245 */ /* 0x002fca0000201000 */
[----:B------:R-:W-:Y:S01]  /*7630*/  FMUL R22, R4, UR5 ;  /* 0x0000000504167c20 */ /* 0x000fe20008400000 */
[----:B------:R-:W-:Y:S01]  /*7640*/  SHF.R.U32.HI R4, RZ, UR4, R5 ;  /* 0x00000004ff047c19 */ /* 0x000fe20008011605 */
[----:B------:R-:W-:-:S03]  /*7650*/  ULDC UR4, c[0x0][0x658] ;  /* 0x0001960000047ab9 */ /* 0x000fc60000000800 */
[--C-:B------:R-:W-:Y:S01]  /*7660*/  SHF.R.U64 R20, R9, UR6, R4.reuse ;  /* 0x0000000609147c19 */ /* 0x100fe20008001204 */
[----:B------:R-:W1:Y:S01]  /*7670*/  F2I.U32.TRUNC.NTZ R22, R22 ;  /* 0x0000001600167305 */ /* 0x000e62000020f000 */
[----:B------:R-:W-:Y:S01]  /*7680*/  SHF.R.U32.HI R5, RZ, UR6, R4 ;  /* 0x00000006ff057c19 */ /* 0x000fe20008011604 */
[----:B---3--:R-:W-:-:S03]  /*7690*/  IMAD.MOV R6, RZ, RZ, -R6 ;  /* 0x000000ffff067224 */ /* 0x008fc600078e0a06 */
[----:B------:R-:W-:Y:S01]  /*76a0*/  SHF.R.U64 R19, R20, UR4, R5 ;  /* 0x0000000414137c19 */ /* 0x000fe20008001205 */
[----:B--2---:R-:W-:Y:S01]  /*76b0*/  IMAD R15, R24, R6, R15 ;  /* 0x00000006180f7224 */ /* 0x004fe200078e020f */
[----:B------:R-:W-:-:S03]  /*76c0*/  SHF.R.U32.HI R23, RZ, UR4, R5 ;  /* 0x00000004ff177c19 */ /* 0x000fc60008011605 */
[----:B------:R-:W-:Y:S02]  /*76d0*/  IMAD.MOV.U32 R4, RZ, RZ, R19 ;  /* 0x000000ffff047224 */ /* 0x000fe400078e0013 */
[----:B------:R-:W-:Y:S01]  /*76e0*/  IMAD.MOV.U32 R5, RZ, RZ, R23 ;  /* 0x000000ffff057224 */ /* 0x000fe200078e0017 */
[----:B-1----:R-:W-:Y:S06]  /*76f0*/  @!P1 BRA `(.L_x_173) ;  /* 0x0000000000289947 */ /* 0x002fec0003800000 */
[----:B------:R-:W-:Y:S02]  /*7700*/  ULDC UR4, c[0x0][0x64c] ;  /* 0x0001930000047ab9 */ /* 0x000fe40000000800 */
[----:B------:R-:W-:-:S05]  /*7710*/  IADD3 R5, P1, R19, UR4, RZ ;  /* 0x0000000413057c10 */ /* 0x000fca000ff3e0ff */
[----:B------:R-:W-:-:S04]  /*7720*/  IMAD.X R23, RZ, RZ, R23, P1 ;  /* 0x000000ffff177224 */ /* 0x000fc800008e0617 */
[----:B------:R-:W-:-:S04]  /*7730*/  IMAD.WIDE.U32 R6, R23, UR8, RZ ;  /* 0x0000000817067c25 */ /* 0x000fc8000f8e00ff */
[----:B------:R-:W-:-:S04]  /*7740*/  IMAD.WIDE.U32 R6, P1, R5, UR9, R6 ;  /* 0x0000000905067c25 */ /* 0x000fc8000f820006 */
[----:B------:R-:W-:-:S04]  /*7750*/  IMAD.WIDE.U32 R4, R5, UR8, RZ ;  /* 0x0000000805047c25 */ /* 0x000fc8000f8e00ff */
[----:B------:R-:W-:Y:S01]  /*7760*/  IMAD.MOV.U32 R4, RZ, RZ, R7 ;  /* 0x000000ffff047224 */ /* 0x000fe200078e0007 */
[----:B------:R-:W-:Y:S01]  /*7770*/  IADD3 RZ, P3, R5, R6, RZ ;  /* 0x0000000605ff7210 */ /* 0x000fe20007f7e0ff */
[----:B------:R-:W-:-:S04]  /*7780*/  IMAD.X R5, RZ, RZ, RZ, P1 ;  /* 0x000000ffff057224 */ /* 0x000fc800008e06ff */
[----:B------:R-:W-:-:S08]  /*7790*/  IMAD.WIDE.U32.X R4, R23, UR9, R4, P3 ;  /* 0x0000000917047c25 */ /* 0x000fd000098e0404 */
.L_x_173:
[----:B------:R-:W-:Y:S01]  /*77a0*/  ISETP.NE.AND P1, PT, R2, 0x1, PT ;  /* 0x000000010200780c */ /* 0x000fe20003f25270 */
[----:B------:R-:W-:Y:S01]  /*77b0*/  ULDC UR4, c[0x0][0x648] ;  /* 0x0001920000047ab9 */ /* 0x000fe20000000800 */
[----:B------:R-:W-:Y:S01]  /*77c0*/  LOP3.LUT R20, R20, UR14, RZ, 0xc0, !PT ;  /* 0x0000000e14147c12 */ /* 0x000fe2000f8ec0ff */
[----:B------:R-:W-:Y:S01]  /*77d0*/  IMAD.MOV R22, RZ, RZ, -R22 ;  /* 0x000000ffff167224 */ /* 0x000fe200078e0a16 */
[----:B------:R-:W-:Y:S01]  /*77e0*/  SHF.R.U64 R5, R4, UR4, R5 ;  /* 0x0000000404057c19 */ /* 0x000fe20008001205 */
[----:B------:R-:W-:Y:S01]  /*77f0*/  ULDC UR4, c[0x0][0x638] ;  /* 0x00018e0000047ab9 */ /* 0x000fe20000000800 */
[----:B------:R-:W-:Y:S01]  /*7800*/  LOP3.LUT R6, R9, UR13, RZ, 0xc0, !PT ;  /* 0x0000000d09067c12 */ /* 0x000fe2000f8ec0ff */
[----:B------:R-:W-:Y:S02]  /*7810*/  ULDC UR5, c[0x0][0x610] ;  /* 0x0001840000057ab9 */ /* 0x000fe40000000800 */
[----:B------:R-:W-:Y:S02]  /*7820*/  IMAD.MOV R4, RZ, RZ, -R5 ;  /* 0x000000ffff047224 */ /* 0x000fe400078e0a05 */
[----:B------:R-:W-:-:S02]  /*7830*/  IMAD R20, R5, UR15, R20 ;  /* 0x0000000f05147c24 */ /* 0x000fc4000f8e0214 */
[----:B0-----:R-:W-:Y:S02]  /*7840*/  @P1 IMAD R15, R21, R22, R14 ;  /* 0x00000016150f1224 */ /* 0x001fe400078e020e */
[----:B------:R-:W-:Y:S01]  /*7850*/  IMAD R19, R4, UR4, R19 ;  /* 0x0000000404137c24 */ /* 0x000fe2000f8e0213 */
[----:B------:R-:W-:Y:S01]  /*7860*/  ULDC UR4, c[0x0][0x600] ;  /* 0x0001800000047ab9 */ /* 0x000fe20000000800 */
[----:B------:R-:W-:Y:S02]  /*7870*/  IMAD R15, R20, UR5, R15 ;  /* 0x00000005140f7c24 */ /* 0x000fe4000f8e020f */
[----:B------:R-:W-:Y:S02]  /*7880*/  IMAD R6, R19, UR4, R6 ;  /* 0x0000000413067c24 */ /* 0x000fe4000f8e0206 */
[----:B------:R-:W-:-:S03]  /*7890*/  IMAD.MOV.U32 R4, RZ, RZ, 0x1 ;  /* 0x00000001ff047424 */ /* 0x000fc600078e00ff */
[----:B------:R-:W-:Y:S02]  /*78a0*/  SEL R20, R6, R15, !P1 ;  /* 0x0000000f06147207 */ /* 0x000fe40004800000 */
[----:B------:R-:W-:-:S07]  /*78b0*/  SEL R19, R15, R6, !P1 ;  /* 0x000000060f137207 */ /* 0x000fce0004800000 */
.L_x_171:
[----:B------:R-:W-:Y:S05]  /*78c0*/  BSYNC B1 ;  /* 0x0000000000017941 */ /* 0x000fea0003800000 */
.L_x_170:
[----:B------:R-:W-:-:S13]  /*78d0*/  LOP3.LUT P1, RZ, R4, 0xff, RZ, 0xc0, !PT ;  /* 0x000000ff04ff7812 */ /* 0x000fda000782c0ff */
[----:B------:R-:W-:Y:S05]  /*78e0*/  @P1 BRA `(.L_x_174) ;  /* 0xfffffff4002c1947 */ /* 0x000fea000383ffff */
[----:B------:R-:W-:Y:S05]  /*78f0*/  BSYNC B0 ;  /* 0x0000000000007941 */ /* 0x000fea0003800000 */
.L_x_162:
[----:B------:R-:W-:-:S03]  /*7900*/  UMOV UR4, 0xffffffff ;  /* 0xffffffff00047882 */ /* 0x000fc60000000000 */
[----:B------:R-:W-:Y:S05]  /*7910*/  BRA.DIV UR4, `(.L_x_175) ;  /* 0x0000000604847947 */ /* 0x000fea000b800000 */
[----:B------:R-:W-:-:S13]  /*7920*/  ELECT P6, URZ, PT ;  /* 0x00000000003f782f */ /* 0x000fda00038c0000 */
.L_x_192:
[----:B------:R-:W-:Y:S04]  /*7930*/  BSSY B0, `(.L_x_176) ;  /* 0x0000046000007945 */ /* 0x000fe80003800000 */
[----:B------:R-:W-:Y:S05]  /*7940*/  @!P6 BRA `(.L_x_177) ;  /* 0x000000040010e947 */ /* 0x000fea0003800000 */
[----:B------:R-:W-:-:S04]  /*7950*/  LOP3.LUT R18, R18, 0x2, RZ, 0xfc, !PT ;  /* 0x0000000212127812 */ /* 0x000fc800078efcff */
[----:B------:R-:W-:-:S13]  /*7960*/  ISETP.NE.AND P0, PT, R18, 0x3, PT ;  /* 0x000000031200780c */ /* 0x000fda0003f05270 */
[----:B------:R-:W-:Y:S05]  /*7970*/  @!P0 BRA `(.L_x_178) ;  /* 0x0000000000048947 */ /* 0x000fea0003800000 */
[----:B------:R-:W-:Y:S01]  /*7980*/  BPT.TRAP 0x1 ;  /* 0x000000040000795c */ /* 0x000fe20000300000 */
.L_x_178:
[----:B------:R-:W0:Y:S01]  /*7990*/  S2R R3, SR_CgaCtaId ;  /* 0x0000000000037919 */ /* 0x000e220000008800 */
[----:B------:R-:W-:-:S04]  /*79a0*/  MOV R2, 0x400 ;  /* 0x0000040000027802 */ /* 0x000fc80000000f00 */
[----:B0-----:R-:W-:Y:S02]  /*79b0*/  LEA R3, R3, R2, 0x18 ;  /* 0x0000000203037211 */ /* 0x001fe400078ec0ff */
[----:B------:R-:W-:-:S03]  /*79c0*/  SHF.L.U32 R2, R0, 0x1f, RZ ;  /* 0x0000001f00027819 */ /* 0x000fc600000006ff */
[----:B------:R-:W-:-:S04]  /*79d0*/  VIADD R3, R3, 0x38 ;  /* 0x0000003803037836 */ /* 0x000fc80000000000 */
[C---:B------:R-:W-:Y:S02]  /*79e0*/  IMAD R7, R12.reuse, 0x8, R3 ;  /* 0x000000080c077824 */ /* 0x040fe400078e0203 */
[----:B------:R-:W-:Y:S02]  /*79f0*/  VIADD R12, R12, 0x1 ;  /* 0x000000010c0c7836 */ /* 0x000fe40000000000 */
[----:B------:R-:W0:Y:S03]  /*7a00*/  SYNCS.PHASECHK.TRANS64.TRYWAIT P0, [R7+URZ], R2 ;  /* 0x00000002070075a7 */ /* 0x000e26000800017f */
[----:B------:R-:W-:-:S04]  /*7a10*/  ISETP.NE.AND P1, PT, R12, 0x7, PT ;  /* 0x000000070c00780c */ /* 0x000fc80003f25270 */
[----:B------:R-:W-:Y:S02]  /*7a20*/  SEL R5, RZ, 0x1, P1 ;  /* 0x00000001ff057807 */ /* 0x000fe40000800000 */
[----:B------:R-:W-:Y:S02]  /*7a30*/  SEL R12, R12, RZ, P1 ;  /* 0x000000ff0c0c7207 */ /* 0x000fe40000800000 */
[----:B------:R-:W-:-:S03]  /*7a40*/  LOP3.LUT R5, R0, R5, RZ, 0x3c, !PT ;  /* 0x0000000500057212 */ /* 0x000fc600078e3cff */
[----:B------:R-:W-:Y:S01]  /*7a50*/  IMAD R9, R12, 0x8, R3 ;  /* 0x000000080c097824 */ /* 0x000fe200078e0203 */
[----:B------:R-:W-:Y:S01]  /*7a60*/  SHF.L.U32 R4, R5, 0x1f, RZ ;  /* 0x0000001f05047819 */ /* 0x000fe200000006ff */
[----:B0-----:R-:W-:Y:S06]  /*7a70*/  @!P0 BRA `(.L_x_179) ;  /* 0x00000004004c8947 */ /* 0x001fec0003800000 */
.L_x_193:
[----:B------:R-:W1:Y:S01]  /*7a80*/  SYNCS.PHASECHK.TRANS64.TRYWAIT P0, [R9+URZ], R4 ;  /* 0x00000004090075a7 */ /* 0x000e62000800017f */
[----:B------:R-:W-:-:S05]  /*7a90*/  VIADD R0, R12, 0x1 ;  /* 0x000000010c007836 */ /* 0x000fca0000000000 */
[----:B------:R-:W-:-:S04]  /*7aa0*/  ISETP.NE.AND P1, PT, R0, 0x7, PT ;  /* 0x000000070000780c */ /* 0x000fc80003f25270 */
[----:B0-----:R-:W-:Y:S02]  /*7ab0*/  SEL R2, RZ, 0x1, P1 ;  /* 0x00000001ff027807 */ /* 0x001fe40000800000 */
[----:B------:R-:W-:Y:S02]  /*7ac0*/  SEL R0, R0, RZ, P1 ;  /* 0x000000ff00007207 */ /* 0x000fe40000800000 */
[----:B------:R-:W-:-:S03]  /*7ad0*/  LOP3.LUT R7, R5, R2, RZ, 0x3c, !PT ;  /* 0x0000000205077212 */ /* 0x000fc600078e3cff */
[----:B------:R-:W-:Y:S01]  /*7ae0*/  IMAD R6, R0, 0x8, R3 ;  /* 0x0000000800067824 */ /* 0x000fe200078e0203 */
[----:B------:R-:W-:Y:S01]  /*7af0*/  SHF.L.U32 R5, R7, 0x1f, RZ ;  /* 0x0000001f07057819 */ /* 0x000fe200000006ff */
[----:B-1----:R-:W-:Y:S06]  /*7b00*/  @!P0 BRA `(.L_x_180) ;  /* 0x00000004003c8947 */ /* 0x002fec0003800000 */
.L_x_194:
[----:B------:R-:W1:Y:S01]  /*7b10*/  SYNCS.PHASECHK.TRANS64.TRYWAIT P0, [R6+URZ], R5 ;  /* 0x00000005060075a7 */ /* 0x000e62000800017f */
[----:B------:R-:W-:-:S05]  /*7b20*/  VIADD R0, R0, 0x1 ;  /* 0x0000000100007836 */ /* 0x000fca0000000000 */
[----:B------:R-:W-:-:S04]  /*7b30*/  ISETP.NE.AND P1, PT, R0, 0x7, PT ;  /* 0x000000070000780c */ /* 0x000fc80003f25270 */
[----:B------:R-:W-:Y:S02]  /*7b40*/  SEL R2, RZ, 0x1, P1 ;  /* 0x00000001ff027807 */ /* 0x000fe40000800000 */
[----:B------:R-:W-:Y:S02]  /*7b50*/  SEL R0, R0, RZ, P1 ;  /* 0x000000ff00007207 */ /* 0x000fe40000800000 */
[----:B------:R-:W-:-:S03]  /*7b60*/  LOP3.LUT R7, R7, R2, RZ, 0x3c, !PT ;  /* 0x0000000207077212 */ /* 0x000fc600078e3cff */
[----:B0-----:R-:W-:Y:S01]  /*7b70*/  IMAD R9, R0, 0x8, R3 ;  /* 0x0000000800097824 */ /* 0x001fe200078e0203 */
[----:B------:R-:W-:Y:S01]  /*7b80*/  SHF.L.U32 R4, R7, 0x1f, RZ ;  /* 0x0000001f07047819 */ /* 0x000fe200000006ff */
[----:B-1----:R-:W-:Y:S06]  /*7b90*/  @!P0 BRA `(.L_x_181) ;  /* 0x00000004002c8947 */ /* 0x002fec0003800000 */
.L_x_195:
        /* <DEDUP_REMOVED lines=9> */
.L_x_196:
        /* <DEDUP_REMOVED lines=9> */
.L_x_197:
[----:B------:R-:W1:Y:S01]  /*7cc0*/  SYNCS.PHASECHK.TRANS64.TRYWAIT P0, [R9+URZ], R4 ;  /* 0x00000004090075a7 */ /* 0x000e62000800017f */
[----:B------:R-:W-:-:S05]  /*7cd0*/  VIADD R0, R0, 0x1 ;  /* 0x0000000100007836 */ /* 0x000fca0000000000 */
[----:B------:R-:W-:-:S04]  /*7ce0*/  ISETP.NE.AND P1, PT, R0, 0x7, PT ;  /* 0x000000070000780c */ /* 0x000fc80003f25270 */
[----:B------:R-:W-:Y:S02]  /*7cf0*/  SEL R2, RZ, 0x1, P1 ;  /* 0x00000001ff027807 */ /* 0x000fe40000800000 */
[----:B------:R-:W-:Y:S02]  /*7d00*/  SEL R0, R0, RZ, P1 ;  /* 0x000000ff00007207 */ /* 0x000fe40000800000 */
[----:B------:R-:W-:Y:S01]  /*7d10*/  LOP3.LUT R2, R7, R2, RZ, 0x3c, !PT ;  /* 0x0000000207027212 */ /* 0x000fe200078e3cff */
[----:B-1----:R-:W-:Y:S06]  /*7d20*/  @!P0 BRA `(.L_x_184) ;  /* 0x0000000400048947 */ /* 0x002fec0003800000 */
.L_x_198:
[----:B------:R-:W-:Y:S01]  /*7d30*/  IMAD R3, R0, 0x8, R3 ;  /* 0x0000000800037824 */ /* 0x000fe200078e0203 */
[----:B------:R-:W-:-:S07]  /*7d40*/  SHF.L.U32 R0, R2, 0x1f, RZ ;  /* 0x0000001f02007819 */ /* 0x000fce00000006ff */
.L_x_185:
[----:B--2---:R2:W3:Y:S02]  /*7d50*/  SYNCS.PHASECHK.TRANS64.TRYWAIT P0, [R3+URZ], R0 ;  /* 0x00000000030075a7 */ /* 0x0044e4000800017f */
[----:B---3--:R-:W-:Y:S05]  /*7d60*/  @!P0 NANOSLEEP.SYNCS 0x989680 ;  /* 0x009896800000895d */ /* 0x008fea0003900000 */
[----:B------:R-:W3:Y:S02]  /*7d70*/  @!P0 SYNCS.PHASECHK.TRANS64 P0, [R3+URZ], R0 ;  /* 0x00000000030085a7 */ /* 0x000ee4000800007f */
[----:B---3--:R-:W-:Y:S05]  /*7d80*/  @!P0 BRA `(.L_x_185) ;  /* 0xfffffffc00f08947 */ /* 0x008fea000383ffff */
.L_x_177:
[----:B------:R-:W-:Y:S05]  /*7d90*/  BSYNC B0 ;  /* 0x0000000000007941 */ /* 0x000fea0003800000 */
.L_x_176:
[----:B------:R-:W-:Y:S05]  /*7da0*/  EXIT ;  /* 0x000000000000794d */ /* 0x000fea0003800000 */
.L_x_17:
[----:B-1----:R1:W2:Y:S02]  /*7db0*/  SYNCS.PHASECHK.TRANS64.TRYWAIT P1, [R3+URZ], R0 ;  /* 0x00000000030075a7 */ /* 0x0022a4000802017f */
[----:B--2---:R-:W-:Y:S05]  /*7dc0*/  @!P1 NANOSLEEP.SYNCS 0x989680 ;  /* 0x009896800000995d */ /* 0x004fea0003900000 */
[----:B------:R-:W2:Y:S02]  /*7dd0*/  @!P1 SYNCS.PHASECHK.TRANS64 P1, [R3+URZ], R0 ;  /* 0x00000000030095a7 */ /* 0x000ea4000802007f */
[----:B--2---:R-:W-:Y:S05]  /*7de0*/  @!P1 BRA `(.L_x_17) ;  /* 0xfffffffc00f09947 */ /* 0x004fea000383ffff */
[----:B------:R-:W-:Y:S05]  /*7df0*/  BRA `(.L_x_16) ;  /* 0xffffff9400c07947 */ /* 0x000fea000383ffff */
.L_x_22:
[----:B-1----:R-:W-:-:S04]  /*7e00*/  IMAD.U32 R4, RZ, RZ, UR7 ;  /* 0x00000007ff047e24 */ /* 0x002fc8000f8e00ff */
[----:B------:R1:W2:Y:S03]  /*7e10*/  SYNCS.PHASECHK.TRANS64.TRYWAIT P1, [R4+URZ], R3 ;  /* 0x00000003040075a7 */ /* 0x0002a6000802017f */
[----:B--2---:R-:W-:Y:S05]  /*7e20*/  @!P1 NANOSLEEP.SYNCS 0x989680 ;  /* 0x009896800000995d */ /* 0x004fea0003900000 */
[----:B------:R-:W2:Y:S02]  /*7e30*/  @!P1 SYNCS.PHASECHK.TRANS64 P1, [R4+URZ], R3 ;  /* 0x00000003040095a7 */ /* 0x000ea4000802007f */
[----:B--2---:R-:W-:Y:S05]  /*7e40*/  @!P1 BRA `(.L_x_22) ;  /* 0xfffffffc00ec9947 */ /* 0x004fea000383ffff */
[----:B------:R-:W-:Y:S05]  /*7e50*/  BRA `(.L_x_21) ;  /* 0xffffff98008c7947 */ /* 0x000fea000383ffff */
.L_x_163:
[----:B------:R-:W-:Y:S01]  /*7e60*/  BSSY B1, `(.L_x_186) ;  /* 0x0000006000017945 */ /* 0x000fe20003800000 */
[----:B------:R-:W-:-:S07]  /*7e70*/  IMAD.MOV.U32 R15, RZ, RZ, -0x1 ;  /* 0xffffffffff0f7424 */ /* 0x000fce00078e00ff */
[----:B------:R-:W-:Y:S05]  /*7e80*/  WARPSYNC.COLLECTIVE R15, `(.L_x_187) ;  /* 0x000000000f0c7348 */ /* 0x000fea0003c00000 */
[----:B------:R-:W-:Y:S02]  /*7e90*/  ELECT P6, UR62, PT ;  /* 0x00000000003e782f */ /* 0x000fe400038c0000 */
[----:B------:R-:W-:Y:S01]  /*7ea0*/  MOV R14, UR62 ;  /* 0x0000003e000e7c02 */ /* 0x000fe20008000f00 */
[----:B------:R-:W-:Y:S10]  /*7eb0*/  ENDCOLLECTIVE ;  /* 0x000000000000791b */ /* 0x000ff40003800000 */
.L_x_187:
[----:B------:R-:W-:Y:S05]  /*7ec0*/  BSYNC B1 ;  /* 0x0000000000017941 */ /* 0x000fea0003800000 */
.L_x_186:
[----:B------:R-:W-:Y:S05]  /*7ed0*/  BRA `(.L_x_188) ;  /* 0xffffffec00bc7947 */ /* 0x000fea000383ffff */
.L_x_166:
[----:B0-----:R0:W1:Y:S02]  /*7ee0*/  SYNCS.PHASECHK.TRANS64.TRYWAIT P1, [R14+URZ+0x38], R7 ;  /* 0x000038070e0075a7 */ /* 0x001064000802017f */
[----:B-1----:R-:W-:Y:S05]  /*7ef0*/  @!P1 NANOSLEEP.SYNCS 0x989680 ;  /* 0x009896800000995d */ /* 0x002fea0003900000 */
[----:B------:R-:W1:Y:S02]  /*7f00*/  @!P1 SYNCS.PHASECHK.TRANS64 P1, [R14+URZ+0x38], R7 ;  /* 0x000038070e0095a7 */ /* 0x000e64000802007f */
[----:B-1----:R-:W-:Y:S05]  /*7f10*/  @!P1 BRA `(.L_x_166) ;  /* 0xfffffffc00f09947 */ /* 0x002fea000383ffff */
[----:B------:R-:W-:Y:S05]  /*7f20*/  BRA `(.L_x_189) ;  /* 0xffffffec00f87947 */ /* 0x000fea000383ffff */
.L_x_175:
[----:B------:R-:W-:Y:S01]  /*7f30*/  BSSY B0, `(.L_x_190) ;  /* 0x0000006000007945 */ /* 0x000fe20003800000 */
[----:B------:R-:W-:-:S07]  /*7f40*/  IMAD.MOV.U32 R15, RZ, RZ, -0x1 ;  /* 0xffffffffff0f7424 */ /* 0x000fce00078e00ff */
[----:B------:R-:W-:Y:S05]  /*7f50*/  WARPSYNC.COLLECTIVE R15, `(.L_x_191) ;  /* 0x000000000f0c7348 */ /* 0x000fea0003c00000 */
[----:B------:R-:W-:Y:S02]  /*7f60*/  ELECT P6, UR62, PT ;  /* 0x00000000003e782f */ /* 0x000fe400038c0000 */
[----:B------:R-:W-:Y:S01]  /*7f70*/  MOV R14, UR62 ;  /* 0x0000003e000e7c02 */ /* 0x000fe20008000f00 */
[----:B------:R-:W-:Y:S10]  /*7f80*/  ENDCOLLECTIVE ;  /* 0x000000000000791b */ /* 0x000ff40003800000 */
.L_x_191:
[----:B------:R-:W-:Y:S05]  /*7f90*/  BSYNC B0 ;  /* 0x0000000000007941 */ /* 0x000fea0003800000 */
.L_x_190:
[----:B------:R-:W-:Y:S05]  /*7fa0*/  BRA `(.L_x_192) ;  /* 0xfffffff800607947 */ /* 0x000fea000383ffff */
.L_x_179:
[----:B0-----:R0:W1:Y:S02]  /*7fb0*/  SYNCS.PHASECHK.TRANS64.TRYWAIT P0, [R7+URZ], R2 ;  /* 0x00000002070075a7 */ /* 0x001064000800017f */
[----:B-1----:R-:W-:Y:S05]  /*7fc0*/  @!P0 NANOSLEEP.SYNCS 0x989680 ;  /* 0x009896800000895d */ /* 0x002fea0003900000 */
[----:B------:R-:W1:Y:S02]  /*7fd0*/  @!P0 SYNCS.PHASECHK.TRANS64 P0, [R7+URZ], R2 ;  /* 0x00000002070085a7 */ /* 0x000e64000800007f */
[----:B-1----:R-:W-:Y:S05]  /*7fe0*/  @!P0 BRA `(.L_x_179) ;  /* 0xfffffffc00f08947 */ /* 0x002fea000383ffff */
[----:B------:R-:W-:Y:S05]  /*7ff0*/  BRA `(.L_x_193) ;  /* 0xfffffff800a07947 */ /* 0x000fea000383ffff */
.L_x_180:
[----:B0-----:R0:W1:Y:S02]  /*8000*/  SYNCS.PHASECHK.TRANS64.TRYWAIT P0, [R9+URZ], R4 ;  /* 0x00000004090075a7 */ /* 0x001064000800017f */
[----:B-1----:R-:W-:Y:S05]  /*8010*/  @!P0 NANOSLEEP.SYNCS 0x989680 ;  /* 0x009896800000895d */ /* 0x002fea0003900000 */
[----:B------:R-:W1:Y:S02]  /*8020*/  @!P0 SYNCS.PHASECHK.TRANS64 P0, [R9+URZ], R4 ;  /* 0x00000004090085a7 */ /* 0x000e64000800007f */
[----:B-1----:R-:W-:Y:S05]  /*8030*/  @!P0 BRA `(.L_x_180) ;  /* 0xfffffffc00f08947 */ /* 0x002fea000383ffff */
[----:B------:R-:W-:Y:S05]  /*8040*/  BRA `(.L_x_194) ;  /* 0xfffffff800b07947 */ /* 0x000fea000383ffff */
.L_x_181:
[----:B0-----:R0:W1:Y:S02]  /*8050*/  SYNCS.PHASECHK.TRANS64.TRYWAIT P0, [R6+URZ], R5 ;  /* 0x00000005060075a7 */ /* 0x001064000800017f */
[----:B-1----:R-:W-:Y:S05]  /*8060*/  @!P0 NANOSLEEP.SYNCS 0x989680 ;  /* 0x009896800000895d */ /* 0x002fea0003900000 */
[----:B------:R-:W1:Y:S02]  /*8070*/  @!P0 SYNCS.PHASECHK.TRANS64 P0, [R6+URZ], R5 ;  /* 0x00000005060085a7 */ /* 0x000e64000800007f */
[----:B-1----:R-:W-:Y:S05]  /*8080*/  @!P0 BRA `(.L_x_181) ;  /* 0xfffffffc00f08947 */ /* 0x002fea000383ffff */
[----:B------:R-:W-:Y:S05]  /*8090*/  BRA `(.L_x_195) ;  /* 0xfffffff800c07947 */ /* 0x000fea000383ffff */
.L_x_182:
[----:B0-----:R0:W1:Y:S02]  /*80a0*/  SYNCS.PHASECHK.TRANS64.TRYWAIT P0, [R9+URZ], R4 ;  /* 0x00000004090075a7 */ /* 0x001064000800017f */
[----:B-1----:R-:W-:Y:S05]  /*80b0*/  @!P0 NANOSLEEP.SYNCS 0x989680 ;  /* 0x009896800000895d */ /* 0x002fea0003900000 */
[----:B------:R-:W1:Y:S02]  /*80c0*/  @!P0 SYNCS.PHASECHK.TRANS64 P0, [R9+URZ], R4 ;  /* 0x00000004090085a7 */ /* 0x000e64000800007f */
[----:B-1----:R-:W-:Y:S05]  /*80d0*/  @!P0 BRA `(.L_x_182) ;  /* 0xfffffffc00f08947 */ /* 0x002fea000383ffff */
[----:B------:R-:W-:Y:S05]  /*80e0*/  BRA `(.L_x_196) ;  /* 0xfffffff800d07947 */ /* 0x000fea000383ffff */
.L_x_183:
[----:B0-----:R0:W1:Y:S02]  /*80f0*/  SYNCS.PHASECHK.TRANS64.TRYWAIT P0, [R6+URZ], R5 ;  /* 0x00000005060075a7 */ /* 0x001064000800017f */
[----:B-1----:R-:W-:Y:S05]  /*8100*/  @!P0 NANOSLEEP.SYNCS 0x989680 ;  /* 0x009896800000895d */ /* 0x002fea0003900000 */
[----:B------:R-:W1:Y:S02]  /*8110*/  @!P0 SYNCS.PHASECHK.TRANS64 P0, [R6+URZ], R5 ;  /* 0x00000005060085a7 */ /* 0x000e64000800007f */
[----:B-1----:R-:W-:Y:S05]  /*8120*/  @!P0 BRA `(.L_x_183) ;  /* 0xfffffffc00f08947 */ /* 0x002fea000383ffff */
[----:B------:R-:W-:Y:S05]  /*8130*/  BRA `(.L_x_197) ;  /* 0xfffffff800e07947 */ /* 0x000fea000383ffff */
.L_x_184:
[----:B-1----:R1:W2:Y:S02]  /*8140*/  SYNCS.PHASECHK.TRANS64.TRYWAIT P0, [R9+URZ], R4 ;  /* 0x00000004090075a7 */ /* 0x0022a4000800017f */
[----:B--2---:R-:W-:Y:S05]  /*8150*/  @!P0 NANOSLEEP.SYNCS 0x989680 ;  /* 0x009896800000895d */ /* 0x004fea0003900000 */
[----:B------:R-:W2:Y:S02]  /*8160*/  @!P0 SYNCS.PHASECHK.TRANS64 P0, [R9+URZ], R4 ;  /* 0x00000004090085a7 */ /* 0x000ea4000800007f */
[----:B--2---:R-:W-:Y:S05]  /*8170*/  @!P0 BRA `(.L_x_184) ;  /* 0xfffffffc00f08947 */ /* 0x004fea000383ffff */
[----:B------:R-:W-:Y:S05]  /*8180*/  BRA `(.L_x_198) ;  /* 0xfffffff800e87947 */ /* 0x000fea000383ffff */
.L_x_199:
[----:B------:R-:W-:-:S00]  /*8190*/  BRA `(.L_x_199) ;  /* 0xfffffffc00fc7947 */ /* 0x000fc0000383ffff */
[----:B------:R-:W-:-:S00]  /*81a0*/  NOP ;  /* 0x0000000000007918 */ /* 0x000fc00000000000 */
        /* <DEDUP_REMOVED lines=13> */
.L_x_200:


//--------------------- .nv.global.init           --------------------------
	.section	.nv.global.init,"aw",@progbits
.nv.global.init:
	.type		$str$22,@object
	.size		$str$22,($str$23 - $str$22)
$str$22:
        /*0000*/ 	.byte	0x6b, 0x5f, 0x74, 0x69, 0x6c, 0x65, 0x5f, 0x63, 0x6f, 0x75, 0x6e, 0x74, 0x20, 0x3e, 0x3d, 0x20
        /*0010*/ 	.byte	0x31, 0x00
	.type		$str$23,@object
	.size		$str$23,(__unnamed_1 - $str$23)
$str$23:
        /*0012*/ 	.byte	0x2f, 0x74, 0x6d, 0x70, 0x2f, 0x63, 0x75, 0x74, 0x6c, 0x61, 0x73, 0x73, 0x5f, 0x73, 0x77, 0x65
        /*0022*/ 	.byte	0x65, 0x70, 0x5f, 0x73, 0x72, 0x63, 0x2f, 0x69, 0x6e, 0x63, 0x6c, 0x75, 0x64, 0x65, 0x2f, 0x63
        /*0032*/ 	.byte	0x75, 0x74, 0x6c, 0x61, 0x73, 0x73, 0x2f, 0x67, 0x65, 0x6d, 0x6d, 0x2f, 0x63, 0x6f, 0x6c, 0x6c
        /*0042*/ 	.byte	0x65, 0x63, 0x74, 0x69, 0x76, 0x65, 0x2f, 0x73, 0x6d, 0x39, 0x30, 0x5f, 0x6d, 0x6d, 0x61, 0x5f
        /*0052*/ 	.byte	0x74, 0x6d, 0x61, 0x5f, 0x67, 0x6d, 0x6d, 0x61, 0x5f, 0x73, 0x73, 0x5f, 0x77, 0x61, 0x72, 0x70
        /*0062*/ 	.byte	0x73, 0x70, 0x65, 0x63, 0x69, 0x61, 0x6c, 0x69, 0x7a, 0x65, 0x64, 0x2e, 0x68, 0x70, 0x70, 0x00
	.type		__unnamed_1,@object
	.size		__unnamed_1,(.L_0 - __unnamed_1)
__unnamed_1:
        /*0072*/ 	.byte	0x76, 0x6f, 0x69, 0x64, 0x20, 0x63, 0x75, 0x74, 0x6c, 0x61, 0x73, 0x73, 0x3a, 0x3a, 0x67, 0x65
        /* <DEDUP_REMOVED lines=180> */
        /*0bc2*/ 	.byte	0x74, 0x69, 0x74, 0x79, 0x5d, 0x00
.L_0:


//--------------------- .nv.shared._ZN7cutlass13device_kernelINS_4gemm6kernel13GemmUniversalIN4cute5tupleIJiiiiEEENS1_10collective13CollectiveMmaINS1_34MainloopSm90TmaGmmaWarpSpecializedILi7ENS5_IJNS4_1CILi1EEESB_SB_EEENS1_35KernelTmaWarpSpecializedCooperativeEEENS5_IJNSA_ILi128EEESF_NSA_ILi64EEEEEENS_10bfloat16_tENS5_IJSB_llEEESI_NS5_IJlSB_lEEENS4_8TiledMMAINS4_8MMA_AtomIJNS4_4SM904GMMA28MMA_64x128x16_F32BF16BF16_SSILNSO_5MajorE1ELSQ_0ELNSO_7ScaleInE1ELSR_1EEEEEENS4_6LayoutINS5_IJNSA_ILi2EEESB_SB_EEENS5_IJSB_NSA_ILi0EEESX_EEEEENS5_IJNS4_10UnderscoreES10_S10_EEEEENS4_13SM90_TMA_LOADENS4_14ComposedLayoutINS4_7SwizzleILi3ELi4ELi3EEENS4_18smem_ptr_flag_bitsILi16EEENSU_INS5_IJSG_NSA_ILi8EEEEEENS5_IJSB_SG_EEEEEEEvNS4_8identityES13_NS14_IS16_S18_NSU_INS5_IJS19_SG_EEENS5_IJSG_SB_EEEEEEEvS1E_EENS_8epilogue10collective6detail29Sm90TmaWarpSpecializedAdapterINS1L_15DefaultEpilogueISI_SK_SK_NS1K_6thread17LinearCombinationISI_Li1EffLNS1P_9ScaleType4KindE0ELNS_15FloatRoundStyleE2ESI_EENS1_15EpilogueDefaultEEEEEvvEEEEvNT_6ParamsE --------------------------
	.section	.nv.shared._ZN7cutlass13device_kernelINS_4gemm6kernel13GemmUniversalIN4cute5tupleIJiiiiEEENS1_10collective13CollectiveMmaINS1_34MainloopSm90TmaGmmaWarpSpecializedILi7ENS5_IJNS4_1CILi1EEESB_SB_EEENS1_35KernelTmaWarpSpecializedCooperativeEEENS5_IJNSA_ILi128EEESF_NSA_ILi64EEEEEENS_10bfloat16_tENS5_IJSB_llEEESI_NS5_IJlSB_lEEENS4_8TiledMMAINS4_8MMA_AtomIJNS4_4SM904GMMA28MMA_64x128x16_F32BF16BF16_SSILNSO_5MajorE1ELSQ_0ELNSO_7ScaleInE1ELSR_1EEEEEENS4_6LayoutINS5_IJNSA_ILi2EEESB_SB_EEENS5_IJSB_NSA_ILi0EEESX_EEEEENS5_IJNS4_10UnderscoreES10_S10_EEEEENS4_13SM90_TMA_LOADENS4_14ComposedLayoutINS4_7SwizzleILi3ELi4ELi3EEENS4_18smem_ptr_flag_bitsILi16EEENSU_INS5_IJSG_NSA_ILi8EEEEEENS5_IJSB_SG_EEEEEEEvNS4_8identityES13_NS14_IS16_S18_NSU_INS5_IJS19_SG_EEENS5_IJSG_SB_EEEEEEEvS1E_EENS_8epilogue10collective6detail29Sm90TmaWarpSpecializedAdapterINS1L_15DefaultEpilogueISI_SK_SK_NS1K_6thread17LinearCombinationISI_Li1EffLNS1P_9ScaleType4KindE0ELNS_15FloatRoundStyleE2ESI_EENS1_15EpilogueDefaultEEEEEvvEEEEvNT_6ParamsE,"aw",@nobits
	.sectionflags	@""
	.align	16
	.zero		1024


//--------------------- .nv.shared.reserved.0     --------------------------
	.section	.nv.shared.reserved.0,"aw",@nobits
	.weak		__nv_reservedSMEM_offset_0_alias
	.size		__nv_reservedSMEM_offset_0_alias, 0, 0
	.other		__nv_reservedSMEM_offset_0_alias,@"STO_CUDA_RESERVED_SHARED STV_DEFAULT"
__nv_reservedSMEM_offset_0_alias:
	.zero		0


//--------------------- .nv.global                --------------------------
	.section	.nv.global,"aw",@nobits
.nv.global:
	.type		_ZN40_INTERNAL_23c855d6_4_k_cu_93e9d432_239714cute1_E,@object
	.size		_ZN40_INTERNAL_23c855d6_4_k_cu_93e9d432_239714cute1_E,(_ZN40_INTERNAL_23c855d6_4_k_cu_93e9d432_239714cuda3std3__45__cpo6cbeginE - _ZN40_INTERNAL_23c855d6_4_k_cu_93e9d432_239714cute1_E)
_ZN40_INTERNAL_23c855d6_4_k_cu_93e9d432_239714cute1_E:
	.zero		1
	.type		_ZN40_INTERNAL_23c855d6_4_k_cu_93e9d432_239714cuda3std3__45__cpo6cbeginE,@object
	.size		_ZN40_INTERNAL_23c855d6_4_k_cu_93e9d432_239714cuda3std3__45__cpo6cbeginE,(_ZN40_INTERNAL_23c855d6_4_k_cu_93e9d432_239714cuda3std3__48in_placeE - _ZN40_INTERNAL_23c855d6_4_k_cu_93e9d432_239714cuda3std3__45__cpo6cbeginE)
_ZN40_INTERNAL_23c855d6_4_k_cu_93e9d432_239714cuda3std3__45__cpo6cbeginE:
	.zero		1
	.type		_ZN40_INTERNAL_23c855d6_4_k_cu_93e9d432_239714cuda3std3__48in_placeE,@object
	.size		_ZN40_INTERNAL_23c855d6_4_k_cu_93e9d432_239714cuda3std3__48in_placeE,(_ZN40_INTERNAL_23c855d6_4_k_cu_93e9d432_239714cuda3std6ranges3__45__cpo9iter_moveE - _ZN40_INTERNAL_23c855d6_4_k_cu_93e9d432_239714cuda3std3__48in_placeE)
_ZN40_INTERNAL_23c855d6_4_k_cu_93e9d432_239714cuda3std3__48in_placeE:
	.zero		1
	.type		_ZN40_INTERNAL_23c855d6_4_k_cu_93e9d432_239714cuda3std6ranges3__45__cpo9iter_moveE,@object
	.size		_ZN40_INTERNAL_23c855d6_4_k_cu_93e9d432_239714cuda3std6ranges3__45__cpo9iter_moveE,(_ZN40_INTERNAL_23c855d6_4_k_cu_93e9d432_239714cuda3std3__45__cpo5beginE - _ZN40_INTERNAL_23c855d6_4_k_cu_93e9d432_239714cuda3std6ranges3__45__cpo9iter_moveE)
_ZN40_INTERNAL_23c855d6_4_k_cu_93e9d432_239714cuda3std6ranges3__45__cpo9iter_moveE:
	.zero		1
	.type		_ZN40_INTERNAL_23c855d6_4_k_cu_93e9d432_239714cuda3std3__45__cpo5beginE,@object
	.size		_ZN40_INTERNAL_23c855d6_4_k_cu_93e9d432_239714cuda3std3__45__cpo5beginE,(_ZN40_INTERNAL_23c855d6_4_k_cu_93e9d432_239714cuda3std3__442_GLOBAL__N__23c855d6_4_k_cu_93e9d432_239716ignoreE - _ZN40_INTERNAL_23c855d6_4_k_cu_93e9d432_239714cuda3std3__45__cpo5beginE)
_ZN40_INTERNAL_23c855d6_4_k_cu_93e9d432_239714cuda3std3__45__cpo5beginE:
	.zero		1
	.type		_ZN40_INTERNAL_23c855d6_4_k_cu_93e9d432_239714cuda3std3__442_GLOBAL__N__23c855d6_4_k_cu_93e9d432_239716ignoreE,@object
	.size		_ZN40_INTERNAL_23c855d6_4_k_cu_93e9d432_239714cuda3std3__442_GLOBAL__N__23c855d6_4_k_cu_93e9d432_239716ignoreE,(_ZN40_INTERNAL_23c855d6_4_k_cu_93e9d432_239714cute7productE - _ZN40_INTERNAL_23c855d6_4_k_cu_93e9d432_239714cuda3std3__442_GLOBAL__N__23c855d6_4_k_cu_93e9d432_239716ignoreE)
_ZN40_INTERNAL_23c855d6_4_k_cu_93e9d432_239714cuda3std3__442_GLOBAL__N__23c855d6_4_k_cu_93e9d432_239716ignoreE:
	.zero		1
	.type		_ZN40_INTERNAL_23c855d6_4_k_cu_93e9d432_239714cute7productE,@object
	.size		_ZN40_INTERNAL_23c855d6_4_k_cu_93e9d432_239714cute7productE,(_ZN40_INTERNAL_23c855d6_4_k_cu_93e9d432_239714cuda3std3__45__cpo3endE - _ZN40_INTERNAL_23c855d6_4_k_cu_93e9d432_239714cute7productE)
_ZN40_INTERNAL_23c855d6_4_k_cu_93e9d432_239714cute7productE:
	.zero		1
	.type		_ZN40_INTERNAL_23c855d6_4_k_cu_93e9d432_239714cuda3std3__45__cpo3endE,@object
	.size		_ZN40_INTERNAL_23c855d6_4_k_cu_93e9d432_239714cuda3std3__45__cpo3endE,(_ZN40_INTERNAL_23c855d6_4_k_cu_93e9d432_239714cuda3std3__419piecewise_constructE - _ZN40_INTERNAL_23c855d6_4_k_cu_93e9d432_239714cuda3std3__45__cpo3endE)
_ZN40_INTERNAL_23c855d6_4_k_cu_93e9d432_239714cuda3std3__45__cpo3endE:
	.zero		1
	.type		_ZN40_INTERNAL_23c855d6_4_k_cu_93e9d432_239714cuda3std3__419piecewise_constructE,@object
	.size		_ZN40_INTERNAL_23c855d6_4_k_cu_93e9d432_239714cuda3std3__419piecewise_constructE,(_ZN40_INTERNAL_23c855d6_4_k_cu_93e9d432_239714cuda3std3__45__cpo4cendE - _ZN40_INTERNAL_23c855d6_4_k_cu_93e9d432_239714cuda3std3__419piecewise_constructE)
_ZN40_INTERNAL_23c855d6_4_k_cu_93e9d432_239714cuda3std3__419piecewise_constructE:
	.zero		1
	.type		_ZN40_INTERNAL_23c855d6_4_k_cu_93e9d432_239714cuda3std3__45__cpo4cendE,@object
	.size		_ZN40_INTERNAL_23c855d6_4_k_cu_93e9d432_239714cuda3std3__45__cpo4cendE,(_ZN40_INTERNAL_23c855d6_4_k_cu_93e9d432_239714cuda3std6ranges3__45__cpo4swapE - _ZN40_INTERNAL_23c855d6_4_k_cu_93e9d432_239714cuda3std3__45__cpo4cendE)
_ZN40_INTERNAL_23c855d6_4_k_cu_93e9d432_239714cuda3std3__45__cpo4cendE:
	.zero		1
	.type		_ZN40_INTERNAL_23c855d6_4_k_cu_93e9d432_239714cuda3std6ranges3__45__cpo4swapE,@object
	.size		_ZN40_INTERNAL_23c855d6_4_k_cu_93e9d432_239714cuda3std6ranges3__45__cpo4swapE,(.L_8 - _ZN40_INTERNAL_23c855d6_4_k_cu_93e9d432_239714cuda3std6ranges3__45__cpo4swapE)
_ZN40_INTERNAL_23c855d6_4_k_cu_93e9d432_239714cuda3std6ranges3__45__cpo4swapE:
	.zero		1
.L_8:


//--------------------- .nv.constant0._ZN7cutlass13device_kernelINS_4gemm6kernel13GemmUniversalIN4cute5tupleIJiiiiEEENS1_10collective13CollectiveMmaINS1_34MainloopSm90TmaGmmaWarpSpecializedILi7ENS5_IJNS4_1CILi1EEESB_SB_EEENS1_35KernelTmaWarpSpecializedCooperativeEEENS5_IJNSA_ILi128EEESF_NSA_ILi64EEEEEENS_10bfloat16_tENS5_IJSB_llEEESI_NS5_IJlSB_lEEENS4_8TiledMMAINS4_8MMA_AtomIJNS4_4SM904GMMA28MMA_64x128x16_F32BF16BF16_SSILNSO_5MajorE1ELSQ_0ELNSO_7ScaleInE1ELSR_1EEEEEENS4_6LayoutINS5_IJNSA_ILi2EEESB_SB_EEENS5_IJSB_NSA_ILi0EEESX_EEEEENS5_IJNS4_10UnderscoreES10_S10_EEEEENS4_13SM90_TMA_LOADENS4_14ComposedLayoutINS4_7SwizzleILi3ELi4ELi3EEENS4_18smem_ptr_flag_bitsILi16EEENSU_INS5_IJSG_NSA_ILi8EEEEEENS5_IJSB_SG_EEEEEEEvNS4_8identityES13_NS14_IS16_S18_NSU_INS5_IJS19_SG_EEENS5_IJSG_SB_EEEEEEEvS1E_EENS_8epilogue10collective6detail29Sm90TmaWarpSpecializedAdapterINS1L_15DefaultEpilogueISI_SK_SK_NS1K_6thread17LinearCombinationISI_Li1EffLNS1P_9ScaleType4KindE0ELNS_15FloatRoundStyleE2ESI_EENS1_15EpilogueDefaultEEEEEvvEEEEvNT_6ParamsE --------------------------
	.section	.nv.constant0._ZN7cutlass13device_kernelINS_4gemm6kernel13GemmUniversalIN4cute5tupleIJiiiiEEENS1_10collective13CollectiveMmaINS1_34MainloopSm90TmaGmmaWarpSpecializedILi7ENS5_IJNS4_1CILi1EEESB_SB_EEENS1_35KernelTmaWarpSpecializedCooperativeEEENS5_IJNSA_ILi128EEESF_NSA_ILi64EEEEEENS_10bfloat16_tENS5_IJSB_llEEESI_NS5_IJlSB_lEEENS4_8TiledMMAINS4_8MMA_AtomIJNS4_4SM904GMMA28MMA_64x128x16_F32BF16BF16_SSILNSO_5MajorE1ELSQ_0ELNSO_7ScaleInE1ELSR_1EEEEEENS4_6LayoutINS5_IJNSA_ILi2EEESB_SB_EEENS5_IJSB_NSA_ILi0EEESX_EEEEENS5_IJNS4_10UnderscoreES10_S10_EEEEENS4_13SM90_TMA_LOADENS4_14ComposedLayoutINS4_7SwizzleILi3ELi4ELi3EEENS4_18smem_ptr_flag_bitsILi16EEENSU_INS5_IJSG_NSA_ILi8EEEEEENS5_IJSB_SG_EEEEEEEvNS4_8identityES13_NS14_IS16_S18_NSU_INS5_IJS19_SG_EEENS5_IJSG_SB_EEEEEEEvS1E_EENS_8epilogue10collective6detail29Sm90TmaWarpSpecializedAdapterINS1L_15DefaultEpilogueISI_SK_SK_NS1K_6thread17LinearCombinationISI_Li1EffLNS1P_9ScaleType4KindE0ELNS_15FloatRoundStyleE2ESI_EENS1_15EpilogueDefaultEEEEEvvEEEEvNT_6ParamsE,"a",@progbits
	.sectionflags	@""
	.align	4
.nv.constant0._ZN7cutlass13device_kernelINS_4gemm6kernel13GemmUniversalIN4cute5tupleIJiiiiEEENS1_10collective13CollectiveMmaINS1_34MainloopSm90TmaGmmaWarpSpecializedILi7ENS5_IJNS4_1CILi1EEESB_SB_EEENS1_35KernelTmaWarpSpecializedCooperativeEEENS5_IJNSA_ILi128EEESF_NSA_ILi64EEEEEENS_10bfloat16_tENS5_IJSB_llEEESI_NS5_IJlSB_lEEENS4_8TiledMMAINS4_8MMA_AtomIJNS4_4SM904GMMA28MMA_64x128x16_F32BF16BF16_SSILNSO_5MajorE1ELSQ_0ELNSO_7ScaleInE1ELSR_1EEEEEENS4_6LayoutINS5_IJNSA_ILi2EEESB_SB_EEENS5_IJSB_NSA_ILi0EEESX_EEEEENS5_IJNS4_10UnderscoreES10_S10_EEEEENS4_13SM90_TMA_LOADENS4_14ComposedLayoutINS4_7SwizzleILi3ELi4ELi3EEENS4_18smem_ptr_flag_bitsILi16EEENSU_INS5_IJSG_NSA_ILi8EEEEEENS5_IJSB_SG_EEEEEEEvNS4_8identityES13_NS14_IS16_S18_NSU_INS5_IJS19_SG_EEENS5_IJSG_SB_EEEEEEEvS1E_EENS_8epilogue10collective6detail29Sm90TmaWarpSpecializedAdapterINS1L_15DefaultEpilogueISI_SK_SK_NS1K_6thread17LinearCombinationISI_Li1EffLNS1P_9ScaleType4KindE0ELNS_15FloatRoundStyleE2ESI_EENS1_15EpilogueDefaultEEEEEvvEEEEvNT_6ParamsE:
	.zero		1664


//--------------------- SYMBOLS --------------------------

	.type		.nv.reservedSmem.offset0,@object
	.size		.nv.reservedSmem.offset0,0x4
	.type		__assertfail,@function
